//
// Generated by NVIDIA NVVM Compiler
//
// Compiler Build ID: CL-36424714
// Cuda compilation tools, release 13.0, V13.0.88
// Based on NVVM 20.0.0
//

.version 9.0
.target sm_100
.address_size 64

	// .globl	_Z12mutateKernelPiPKiS1_S1_iidP17curandStateXORWOW
.global .align 4 .b8 precalc_xorwow_matrix[102400];
.global .align 4 .b8 precalc_xorwow_offset_matrix[102400];
.global .align 4 .b8 mrg32k3aM1[2304];
.global .align 4 .b8 mrg32k3aM2[2304];
.global .align 4 .b8 mrg32k3aM1SubSeq[2016];
.global .align 4 .b8 mrg32k3aM2SubSeq[2016];
.global .align 4 .b8 mrg32k3aM1Seq[2304];
.global .align 4 .b8 mrg32k3aM2Seq[2304];
.const .align 8 .b8 __cr_lgamma_table[72];

.visible .entry _Z12mutateKernelPiPKiS1_S1_iidP17curandStateXORWOW(
	.param .u64 .ptr .align 1 _Z12mutateKernelPiPKiS1_S1_iidP17curandStateXORWOW_param_0,
	.param .u64 .ptr .align 1 _Z12mutateKernelPiPKiS1_S1_iidP17curandStateXORWOW_param_1,
	.param .u64 .ptr .align 1 _Z12mutateKernelPiPKiS1_S1_iidP17curandStateXORWOW_param_2,
	.param .u64 .ptr .align 1 _Z12mutateKernelPiPKiS1_S1_iidP17curandStateXORWOW_param_3,
	.param .u32 _Z12mutateKernelPiPKiS1_S1_iidP17curandStateXORWOW_param_4,
	.param .u32 _Z12mutateKernelPiPKiS1_S1_iidP17curandStateXORWOW_param_5,
	.param .f64 _Z12mutateKernelPiPKiS1_S1_iidP17curandStateXORWOW_param_6,
	.param .u64 .ptr .align 1 _Z12mutateKernelPiPKiS1_S1_iidP17curandStateXORWOW_param_7
)
{
	.local .align 4 .b8 	__local_depot0[48];
	.reg .b64 	%SP;
	.reg .b64 	%SPL;
	.reg .pred 	%p<87>;
	.reg .b16 	%rs<33>;
	.reg .b32 	%r<414>;
	.reg .b32 	%f<9>;
	.reg .b64 	%rd<188>;
	.reg .b64 	%fd<4>;

	mov.u64 	%SPL, __local_depot0;
	ld.param.u64 	%rd17, [_Z12mutateKernelPiPKiS1_S1_iidP17curandStateXORWOW_param_0];
	ld.param.u64 	%rd18, [_Z12mutateKernelPiPKiS1_S1_iidP17curandStateXORWOW_param_1];
	ld.param.u64 	%rd14, [_Z12mutateKernelPiPKiS1_S1_iidP17curandStateXORWOW_param_2];
	ld.param.u64 	%rd15, [_Z12mutateKernelPiPKiS1_S1_iidP17curandStateXORWOW_param_3];
	ld.param.u32 	%r143, [_Z12mutateKernelPiPKiS1_S1_iidP17curandStateXORWOW_param_4];
	ld.param.u32 	%r144, [_Z12mutateKernelPiPKiS1_S1_iidP17curandStateXORWOW_param_5];
	ld.param.f64 	%fd1, [_Z12mutateKernelPiPKiS1_S1_iidP17curandStateXORWOW_param_6];
	cvta.to.global.u64 	%rd1, %rd18;
	cvta.to.global.u64 	%rd2, %rd17;
	add.u64 	%rd3, %SPL, 0;
	add.u64 	%rd4, %SPL, 12;
	mov.u32 	%r145, %ctaid.x;
	mov.u32 	%r146, %ntid.x;
	mov.u32 	%r147, %tid.x;
	mad.lo.s32 	%r1, %r145, %r146, %r147;
	setp.ge.s32 	%p1, %r1, %r144;
	@%p1 bra 	$L__BB0_98;
	cvta.to.global.u64 	%rd21, %rd15;
	mul.wide.s32 	%rd22, %r1, 4;
	add.s64 	%rd23, %rd21, %rd22;
	ld.global.u32 	%r148, [%rd23];
	setp.ne.s32 	%p2, %r148, 0;
	@%p2 bra 	$L__BB0_98;
	cvta.to.global.u64 	%rd24, %rd14;
	add.s64 	%rd5, %rd24, %rd22;
	ld.global.u32 	%r2, [%rd5];
	setp.lt.s32 	%p3, %r2, 1;
	@%p3 bra 	$L__BB0_98;
	mul.lo.s32 	%r3, %r143, %r1;
	add.s64 	%rd6, %rd2, %rd22;
	ld.global.u32 	%r4, [%rd6];
	setp.lt.u32 	%p4, %r2, 16;
	mov.b32 	%r356, 0;
	mov.u32 	%r364, %r356;
	@%p4 bra 	$L__BB0_6;
	and.b32  	%r356, %r2, 2147483632;
	neg.s32 	%r350, %r356;
	mov.b32 	%r364, 0;
	mov.u32 	%r349, %r3;
$L__BB0_5:
	.pragma "nounroll";
	mul.wide.s32 	%rd27, %r349, 4;
	add.s64 	%rd28, %rd1, %rd27;
	ld.global.u32 	%r153, [%rd28];
	mul.wide.s32 	%rd29, %r153, 4;
	add.s64 	%rd30, %rd2, %rd29;
	ld.global.u32 	%r154, [%rd30];
	setp.eq.s32 	%p5, %r4, %r154;
	selp.u32 	%r155, 1, 0, %p5;
	add.s32 	%r156, %r364, %r155;
	ld.global.u32 	%r157, [%rd28+4];
	mul.wide.s32 	%rd31, %r157, 4;
	add.s64 	%rd32, %rd2, %rd31;
	ld.global.u32 	%r158, [%rd32];
	setp.eq.s32 	%p6, %r4, %r158;
	selp.u32 	%r159, 1, 0, %p6;
	add.s32 	%r160, %r156, %r159;
	ld.global.u32 	%r161, [%rd28+8];
	mul.wide.s32 	%rd33, %r161, 4;
	add.s64 	%rd34, %rd2, %rd33;
	ld.global.u32 	%r162, [%rd34];
	setp.eq.s32 	%p7, %r4, %r162;
	selp.u32 	%r163, 1, 0, %p7;
	add.s32 	%r164, %r160, %r163;
	ld.global.u32 	%r165, [%rd28+12];
	mul.wide.s32 	%rd35, %r165, 4;
	add.s64 	%rd36, %rd2, %rd35;
	ld.global.u32 	%r166, [%rd36];
	setp.eq.s32 	%p8, %r4, %r166;
	selp.u32 	%r167, 1, 0, %p8;
	add.s32 	%r168, %r164, %r167;
	ld.global.u32 	%r169, [%rd28+16];
	mul.wide.s32 	%rd37, %r169, 4;
	add.s64 	%rd38, %rd2, %rd37;
	ld.global.u32 	%r170, [%rd38];
	setp.eq.s32 	%p9, %r4, %r170;
	selp.u32 	%r171, 1, 0, %p9;
	add.s32 	%r172, %r168, %r171;
	ld.global.u32 	%r173, [%rd28+20];
	mul.wide.s32 	%rd39, %r173, 4;
	add.s64 	%rd40, %rd2, %rd39;
	ld.global.u32 	%r174, [%rd40];
	setp.eq.s32 	%p10, %r4, %r174;
	selp.u32 	%r175, 1, 0, %p10;
	add.s32 	%r176, %r172, %r175;
	ld.global.u32 	%r177, [%rd28+24];
	mul.wide.s32 	%rd41, %r177, 4;
	add.s64 	%rd42, %rd2, %rd41;
	ld.global.u32 	%r178, [%rd42];
	setp.eq.s32 	%p11, %r4, %r178;
	selp.u32 	%r179, 1, 0, %p11;
	add.s32 	%r180, %r176, %r179;
	ld.global.u32 	%r181, [%rd28+28];
	mul.wide.s32 	%rd43, %r181, 4;
	add.s64 	%rd44, %rd2, %rd43;
	ld.global.u32 	%r182, [%rd44];
	setp.eq.s32 	%p12, %r4, %r182;
	selp.u32 	%r183, 1, 0, %p12;
	add.s32 	%r184, %r180, %r183;
	ld.global.u32 	%r185, [%rd28+32];
	mul.wide.s32 	%rd45, %r185, 4;
	add.s64 	%rd46, %rd2, %rd45;
	ld.global.u32 	%r186, [%rd46];
	setp.eq.s32 	%p13, %r4, %r186;
	selp.u32 	%r187, 1, 0, %p13;
	add.s32 	%r188, %r184, %r187;
	ld.global.u32 	%r189, [%rd28+36];
	mul.wide.s32 	%rd47, %r189, 4;
	add.s64 	%rd48, %rd2, %rd47;
	ld.global.u32 	%r190, [%rd48];
	setp.eq.s32 	%p14, %r4, %r190;
	selp.u32 	%r191, 1, 0, %p14;
	add.s32 	%r192, %r188, %r191;
	ld.global.u32 	%r193, [%rd28+40];
	mul.wide.s32 	%rd49, %r193, 4;
	add.s64 	%rd50, %rd2, %rd49;
	ld.global.u32 	%r194, [%rd50];
	setp.eq.s32 	%p15, %r4, %r194;
	selp.u32 	%r195, 1, 0, %p15;
	add.s32 	%r196, %r192, %r195;
	ld.global.u32 	%r197, [%rd28+44];
	mul.wide.s32 	%rd51, %r197, 4;
	add.s64 	%rd52, %rd2, %rd51;
	ld.global.u32 	%r198, [%rd52];
	setp.eq.s32 	%p16, %r4, %r198;
	selp.u32 	%r199, 1, 0, %p16;
	add.s32 	%r200, %r196, %r199;
	ld.global.u32 	%r201, [%rd28+48];
	mul.wide.s32 	%rd53, %r201, 4;
	add.s64 	%rd54, %rd2, %rd53;
	ld.global.u32 	%r202, [%rd54];
	setp.eq.s32 	%p17, %r4, %r202;
	selp.u32 	%r203, 1, 0, %p17;
	add.s32 	%r204, %r200, %r203;
	ld.global.u32 	%r205, [%rd28+52];
	mul.wide.s32 	%rd55, %r205, 4;
	add.s64 	%rd56, %rd2, %rd55;
	ld.global.u32 	%r206, [%rd56];
	setp.eq.s32 	%p18, %r4, %r206;
	selp.u32 	%r207, 1, 0, %p18;
	add.s32 	%r208, %r204, %r207;
	ld.global.u32 	%r209, [%rd28+56];
	mul.wide.s32 	%rd57, %r209, 4;
	add.s64 	%rd58, %rd2, %rd57;
	ld.global.u32 	%r210, [%rd58];
	setp.eq.s32 	%p19, %r4, %r210;
	selp.u32 	%r211, 1, 0, %p19;
	add.s32 	%r212, %r208, %r211;
	ld.global.u32 	%r213, [%rd28+60];
	mul.wide.s32 	%rd59, %r213, 4;
	add.s64 	%rd60, %rd2, %rd59;
	ld.global.u32 	%r214, [%rd60];
	setp.eq.s32 	%p20, %r4, %r214;
	selp.u32 	%r215, 1, 0, %p20;
	add.s32 	%r364, %r212, %r215;
	add.s32 	%r350, %r350, 16;
	add.s32 	%r349, %r349, 16;
	setp.ne.s32 	%p21, %r350, 0;
	@%p21 bra 	$L__BB0_5;
$L__BB0_6:
	and.b32  	%r16, %r2, 15;
	setp.eq.s32 	%p22, %r16, 0;
	@%p22 bra 	$L__BB0_15;
	and.b32  	%r17, %r2, 7;
	setp.lt.u32 	%p23, %r16, 8;
	@%p23 bra 	$L__BB0_9;
	add.s32 	%r217, %r356, %r3;
	mul.wide.s32 	%rd61, %r217, 4;
	add.s64 	%rd62, %rd1, %rd61;
	ld.global.u32 	%r218, [%rd62];
	mul.wide.s32 	%rd63, %r218, 4;
	add.s64 	%rd64, %rd2, %rd63;
	ld.global.u32 	%r219, [%rd64];
	setp.eq.s32 	%p24, %r4, %r219;
	selp.u32 	%r220, 1, 0, %p24;
	add.s32 	%r221, %r364, %r220;
	ld.global.u32 	%r222, [%rd62+4];
	mul.wide.s32 	%rd65, %r222, 4;
	add.s64 	%rd66, %rd2, %rd65;
	ld.global.u32 	%r223, [%rd66];
	setp.eq.s32 	%p25, %r4, %r223;
	selp.u32 	%r224, 1, 0, %p25;
	add.s32 	%r225, %r221, %r224;
	ld.global.u32 	%r226, [%rd62+8];
	mul.wide.s32 	%rd67, %r226, 4;
	add.s64 	%rd68, %rd2, %rd67;
	ld.global.u32 	%r227, [%rd68];
	setp.eq.s32 	%p26, %r4, %r227;
	selp.u32 	%r228, 1, 0, %p26;
	add.s32 	%r229, %r225, %r228;
	ld.global.u32 	%r230, [%rd62+12];
	mul.wide.s32 	%rd69, %r230, 4;
	add.s64 	%rd70, %rd2, %rd69;
	ld.global.u32 	%r231, [%rd70];
	setp.eq.s32 	%p27, %r4, %r231;
	selp.u32 	%r232, 1, 0, %p27;
	add.s32 	%r233, %r229, %r232;
	ld.global.u32 	%r234, [%rd62+16];
	mul.wide.s32 	%rd71, %r234, 4;
	add.s64 	%rd72, %rd2, %rd71;
	ld.global.u32 	%r235, [%rd72];
	setp.eq.s32 	%p28, %r4, %r235;
	selp.u32 	%r236, 1, 0, %p28;
	add.s32 	%r237, %r233, %r236;
	ld.global.u32 	%r238, [%rd62+20];
	mul.wide.s32 	%rd73, %r238, 4;
	add.s64 	%rd74, %rd2, %rd73;
	ld.global.u32 	%r239, [%rd74];
	setp.eq.s32 	%p29, %r4, %r239;
	selp.u32 	%r240, 1, 0, %p29;
	add.s32 	%r241, %r237, %r240;
	ld.global.u32 	%r242, [%rd62+24];
	mul.wide.s32 	%rd75, %r242, 4;
	add.s64 	%rd76, %rd2, %rd75;
	ld.global.u32 	%r243, [%rd76];
	setp.eq.s32 	%p30, %r4, %r243;
	selp.u32 	%r244, 1, 0, %p30;
	add.s32 	%r245, %r241, %r244;
	ld.global.u32 	%r246, [%rd62+28];
	mul.wide.s32 	%rd77, %r246, 4;
	add.s64 	%rd78, %rd2, %rd77;
	ld.global.u32 	%r247, [%rd78];
	setp.eq.s32 	%p31, %r4, %r247;
	selp.u32 	%r248, 1, 0, %p31;
	add.s32 	%r364, %r245, %r248;
	add.s32 	%r356, %r356, 8;
$L__BB0_9:
	setp.eq.s32 	%p32, %r17, 0;
	@%p32 bra 	$L__BB0_15;
	and.b32  	%r23, %r2, 3;
	setp.lt.u32 	%p33, %r17, 4;
	@%p33 bra 	$L__BB0_12;
	add.s32 	%r250, %r356, %r3;
	mul.wide.s32 	%rd79, %r250, 4;
	add.s64 	%rd80, %rd1, %rd79;
	ld.global.u32 	%r251, [%rd80];
	mul.wide.s32 	%rd81, %r251, 4;
	add.s64 	%rd82, %rd2, %rd81;
	ld.global.u32 	%r252, [%rd82];
	setp.eq.s32 	%p34, %r4, %r252;
	selp.u32 	%r253, 1, 0, %p34;
	add.s32 	%r254, %r364, %r253;
	ld.global.u32 	%r255, [%rd80+4];
	mul.wide.s32 	%rd83, %r255, 4;
	add.s64 	%rd84, %rd2, %rd83;
	ld.global.u32 	%r256, [%rd84];
	setp.eq.s32 	%p35, %r4, %r256;
	selp.u32 	%r257, 1, 0, %p35;
	add.s32 	%r258, %r254, %r257;
	ld.global.u32 	%r259, [%rd80+8];
	mul.wide.s32 	%rd85, %r259, 4;
	add.s64 	%rd86, %rd2, %rd85;
	ld.global.u32 	%r260, [%rd86];
	setp.eq.s32 	%p36, %r4, %r260;
	selp.u32 	%r261, 1, 0, %p36;
	add.s32 	%r262, %r258, %r261;
	ld.global.u32 	%r263, [%rd80+12];
	mul.wide.s32 	%rd87, %r263, 4;
	add.s64 	%rd88, %rd2, %rd87;
	ld.global.u32 	%r264, [%rd88];
	setp.eq.s32 	%p37, %r4, %r264;
	selp.u32 	%r265, 1, 0, %p37;
	add.s32 	%r364, %r262, %r265;
	add.s32 	%r356, %r356, 4;
$L__BB0_12:
	setp.eq.s32 	%p38, %r23, 0;
	@%p38 bra 	$L__BB0_15;
	add.s32 	%r362, %r356, %r3;
	neg.s32 	%r361, %r23;
$L__BB0_14:
	.pragma "nounroll";
	mul.wide.s32 	%rd89, %r362, 4;
	add.s64 	%rd90, %rd1, %rd89;
	ld.global.u32 	%r266, [%rd90];
	mul.wide.s32 	%rd91, %r266, 4;
	add.s64 	%rd92, %rd2, %rd91;
	ld.global.u32 	%r267, [%rd92];
	setp.eq.s32 	%p39, %r4, %r267;
	selp.u32 	%r268, 1, 0, %p39;
	add.s32 	%r364, %r364, %r268;
	add.s32 	%r362, %r362, 1;
	add.s32 	%r361, %r361, 1;
	setp.ne.s32 	%p40, %r361, 0;
	@%p40 bra 	$L__BB0_14;
$L__BB0_15:
	setp.eq.s32 	%p41, %r364, 0;
	@%p41 bra 	$L__BB0_98;
	ld.param.u64 	%rd186, [_Z12mutateKernelPiPKiS1_S1_iidP17curandStateXORWOW_param_7];
	cvta.to.global.u64 	%rd93, %rd186;
	mul.wide.s32 	%rd94, %r1, 48;
	add.s64 	%rd7, %rd93, %rd94;
	ld.global.v2.u32 	{%r38, %r269}, [%rd7];
	shr.u32 	%r270, %r269, 2;
	xor.b32  	%r271, %r270, %r269;
	ld.global.v2.u32 	{%r272, %r39}, [%rd7+8];
	ld.global.v2.u32 	{%r40, %r42}, [%rd7+16];
	shl.b32 	%r273, %r42, 4;
	shl.b32 	%r274, %r271, 1;
	xor.b32  	%r275, %r274, %r273;
	xor.b32  	%r276, %r275, %r271;
	xor.b32  	%r43, %r276, %r42;
	add.s32 	%r277, %r38, %r43;
	add.s32 	%r278, %r277, 362437;
	shr.u32 	%r279, %r272, 2;
	xor.b32  	%r280, %r279, %r272;
	st.global.v2.u32 	[%rd7+8], {%r40, %r42};
	shl.b32 	%r281, %r43, 4;
	shl.b32 	%r282, %r280, 1;
	xor.b32  	%r283, %r282, %r281;
	xor.b32  	%r284, %r283, %r280;
	xor.b32  	%r44, %r284, %r43;
	st.global.v2.u32 	[%rd7+16], {%r43, %r44};
	add.s32 	%r285, %r38, 724874;
	st.global.v2.u32 	[%rd7], {%r285, %r39};
	add.s32 	%r286, %r44, %r285;
	cvt.u64.u32 	%rd95, %r278;
	mul.wide.u32 	%rd96, %r286, 2097152;
	xor.b64  	%rd97, %rd96, %rd95;
	cvt.rn.f64.u64 	%fd2, %rd97;
	fma.rn.f64 	%fd3, %fd2, 0d3CA0000000000000, 0d3C90000000000000;
	setp.geu.f64 	%p42, %fd3, %fd1;
	@%p42 bra 	$L__BB0_98;
	mov.b16 	%rs1, 0;
	st.local.v2.u8 	[%rd3], {%rs1, %rs1};
	st.local.v2.u8 	[%rd3+2], {%rs1, %rs1};
	st.local.v2.u8 	[%rd3+4], {%rs1, %rs1};
	st.local.v2.u8 	[%rd3+6], {%rs1, %rs1};
	st.local.v2.u8 	[%rd3+8], {%rs1, %rs1};
	ld.global.u32 	%r45, [%rd5];
	setp.lt.s32 	%p43, %r45, 1;
	@%p43 bra 	$L__BB0_24;
	and.b32  	%r46, %r45, 3;
	setp.lt.u32 	%p44, %r45, 4;
	mov.b32 	%r365, 0;
	@%p44 bra 	$L__BB0_21;
	and.b32  	%r365, %r45, 2147483644;
	neg.s32 	%r369, %r365;
	mov.u32 	%r368, %r3;
$L__BB0_20:
	mul.wide.s32 	%rd98, %r368, 4;
	add.s64 	%rd99, %rd1, %rd98;
	ld.global.u32 	%r288, [%rd99];
	mul.wide.s32 	%rd100, %r288, 4;
	add.s64 	%rd101, %rd2, %rd100;
	ld.global.s32 	%rd102, [%rd101];
	add.s64 	%rd103, %rd3, %rd102;
	mov.b16 	%rs2, 1;
	st.local.u8 	[%rd103], %rs2;
	ld.global.u32 	%r289, [%rd99+4];
	mul.wide.s32 	%rd104, %r289, 4;
	add.s64 	%rd105, %rd2, %rd104;
	ld.global.s32 	%rd106, [%rd105];
	add.s64 	%rd107, %rd3, %rd106;
	st.local.u8 	[%rd107], %rs2;
	ld.global.u32 	%r290, [%rd99+8];
	mul.wide.s32 	%rd108, %r290, 4;
	add.s64 	%rd109, %rd2, %rd108;
	ld.global.s32 	%rd110, [%rd109];
	add.s64 	%rd111, %rd3, %rd110;
	st.local.u8 	[%rd111], %rs2;
	ld.global.u32 	%r291, [%rd99+12];
	mul.wide.s32 	%rd112, %r291, 4;
	add.s64 	%rd113, %rd2, %rd112;
	ld.global.s32 	%rd114, [%rd113];
	add.s64 	%rd115, %rd3, %rd114;
	st.local.u8 	[%rd115], %rs2;
	add.s32 	%r369, %r369, 4;
	add.s32 	%r368, %r368, 4;
	setp.eq.s32 	%p45, %r369, 0;
	@%p45 bra 	$L__BB0_21;
	bra.uni 	$L__BB0_20;
$L__BB0_21:
	setp.eq.s32 	%p46, %r46, 0;
	@%p46 bra 	$L__BB0_24;
	add.s32 	%r367, %r365, %r3;
	neg.s32 	%r366, %r46;
$L__BB0_23:
	.pragma "nounroll";
	mul.wide.s32 	%rd116, %r367, 4;
	add.s64 	%rd117, %rd1, %rd116;
	ld.global.u32 	%r292, [%rd117];
	mul.wide.s32 	%rd118, %r292, 4;
	add.s64 	%rd119, %rd2, %rd118;
	ld.global.s32 	%rd120, [%rd119];
	add.s64 	%rd121, %rd3, %rd120;
	mov.b16 	%rs3, 1;
	st.local.u8 	[%rd121], %rs3;
	add.s32 	%r367, %r367, 1;
	add.s32 	%r366, %r366, 1;
	setp.ne.s32 	%p47, %r366, 0;
	@%p47 bra 	$L__BB0_23;
$L__BB0_24:
	setp.lt.s32 	%p48, %r143, 1;
	mov.b32 	%r372, 0;
	@%p48 bra 	$L__BB0_95;
	and.b32  	%r56, %r143, 15;
	setp.lt.u32 	%p49, %r143, 16;
	mov.b32 	%r372, 0;
	mov.b32 	%r400, 1;
	@%p49 bra 	$L__BB0_60;
	and.b32  	%r57, %r143, 2147483632;
	mov.b32 	%r372, 0;
	mov.b32 	%r370, 1;
$L__BB0_27:
	.pragma "nounroll";
	cvt.u64.u32 	%rd122, %r370;
	add.s64 	%rd8, %rd3, %rd122;
	ld.local.u8 	%rs4, [%rd8];
	setp.ne.s16 	%p50, %rs4, 0;
	@%p50 bra 	$L__BB0_29;
	add.s32 	%r64, %r372, 1;
	mul.wide.s32 	%rd123, %r372, 4;
	add.s64 	%rd124, %rd4, %rd123;
	st.local.u32 	[%rd124], %r370;
	mov.u32 	%r372, %r64;
$L__BB0_29:
	ld.local.u8 	%rs5, [%rd8+1];
	setp.ne.s16 	%p51, %rs5, 0;
	@%p51 bra 	$L__BB0_31;
	add.s32 	%r299, %r370, 1;
	add.s32 	%r66, %r372, 1;
	mul.wide.s32 	%rd125, %r372, 4;
	add.s64 	%rd126, %rd4, %rd125;
	st.local.u32 	[%rd126], %r299;
	mov.u32 	%r372, %r66;
$L__BB0_31:
	ld.local.u8 	%rs6, [%rd8+2];
	setp.ne.s16 	%p52, %rs6, 0;
	@%p52 bra 	$L__BB0_33;
	add.s32 	%r300, %r370, 2;
	add.s32 	%r68, %r372, 1;
	mul.wide.s32 	%rd127, %r372, 4;
	add.s64 	%rd128, %rd4, %rd127;
	st.local.u32 	[%rd128], %r300;
	mov.u32 	%r372, %r68;
$L__BB0_33:
	ld.local.u8 	%rs7, [%rd8+3];
	setp.ne.s16 	%p53, %rs7, 0;
	@%p53 bra 	$L__BB0_35;
	add.s32 	%r301, %r370, 3;
	add.s32 	%r70, %r372, 1;
	mul.wide.s32 	%rd129, %r372, 4;
	add.s64 	%rd130, %rd4, %rd129;
	st.local.u32 	[%rd130], %r301;
	mov.u32 	%r372, %r70;
$L__BB0_35:
	ld.local.u8 	%rs8, [%rd8+4];
	setp.ne.s16 	%p54, %rs8, 0;
	@%p54 bra 	$L__BB0_37;
	add.s32 	%r302, %r370, 4;
	add.s32 	%r72, %r372, 1;
	mul.wide.s32 	%rd131, %r372, 4;
	add.s64 	%rd132, %rd4, %rd131;
	st.local.u32 	[%rd132], %r302;
	mov.u32 	%r372, %r72;
$L__BB0_37:
	ld.local.u8 	%rs9, [%rd8+5];
	setp.ne.s16 	%p55, %rs9, 0;
	@%p55 bra 	$L__BB0_39;
	add.s32 	%r303, %r370, 5;
	add.s32 	%r74, %r372, 1;
	mul.wide.s32 	%rd133, %r372, 4;
	add.s64 	%rd134, %rd4, %rd133;
	st.local.u32 	[%rd134], %r303;
	mov.u32 	%r372, %r74;
$L__BB0_39:
	ld.local.u8 	%rs10, [%rd8+6];
	setp.ne.s16 	%p56, %rs10, 0;
	@%p56 bra 	$L__BB0_41;
	add.s32 	%r304, %r370, 6;
	add.s32 	%r76, %r372, 1;
	mul.wide.s32 	%rd135, %r372, 4;
	add.s64 	%rd136, %rd4, %rd135;
	st.local.u32 	[%rd136], %r304;
	mov.u32 	%r372, %r76;
$L__BB0_41:
	ld.local.u8 	%rs11, [%rd8+7];
	setp.ne.s16 	%p57, %rs11, 0;
	@%p57 bra 	$L__BB0_43;
	add.s32 	%r305, %r370, 7;
	add.s32 	%r78, %r372, 1;
	mul.wide.s32 	%rd137, %r372, 4;
	add.s64 	%rd138, %rd4, %rd137;
	st.local.u32 	[%rd138], %r305;
	mov.u32 	%r372, %r78;
$L__BB0_43:
	ld.local.u8 	%rs12, [%rd8+8];
	setp.ne.s16 	%p58, %rs12, 0;
	@%p58 bra 	$L__BB0_45;
	add.s32 	%r306, %r370, 8;
	add.s32 	%r80, %r372, 1;
	mul.wide.s32 	%rd139, %r372, 4;
	add.s64 	%rd140, %rd4, %rd139;
	st.local.u32 	[%rd140], %r306;
	mov.u32 	%r372, %r80;
$L__BB0_45:
	ld.local.u8 	%rs13, [%rd8+9];
	setp.ne.s16 	%p59, %rs13, 0;
	@%p59 bra 	$L__BB0_47;
	add.s32 	%r307, %r370, 9;
	add.s32 	%r82, %r372, 1;
	mul.wide.s32 	%rd141, %r372, 4;
	add.s64 	%rd142, %rd4, %rd141;
	st.local.u32 	[%rd142], %r307;
	mov.u32 	%r372, %r82;
$L__BB0_47:
	ld.local.u8 	%rs14, [%rd8+10];
	setp.ne.s16 	%p60, %rs14, 0;
	@%p60 bra 	$L__BB0_49;
	add.s32 	%r308, %r370, 10;
	add.s32 	%r84, %r372, 1;
	mul.wide.s32 	%rd143, %r372, 4;
	add.s64 	%rd144, %rd4, %rd143;
	st.local.u32 	[%rd144], %r308;
	mov.u32 	%r372, %r84;
$L__BB0_49:
	ld.local.u8 	%rs15, [%rd8+11];
	setp.ne.s16 	%p61, %rs15, 0;
	@%p61 bra 	$L__BB0_51;
	add.s32 	%r309, %r370, 11;
	add.s32 	%r86, %r372, 1;
	mul.wide.s32 	%rd145, %r372, 4;
	add.s64 	%rd146, %rd4, %rd145;
	st.local.u32 	[%rd146], %r309;
	mov.u32 	%r372, %r86;
$L__BB0_51:
	ld.local.u8 	%rs16, [%rd8+12];
	setp.ne.s16 	%p62, %rs16, 0;
	@%p62 bra 	$L__BB0_53;
	add.s32 	%r310, %r370, 12;
	add.s32 	%r88, %r372, 1;
	mul.wide.s32 	%rd147, %r372, 4;
	add.s64 	%rd148, %rd4, %rd147;
	st.local.u32 	[%rd148], %r310;
	mov.u32 	%r372, %r88;
$L__BB0_53:
	ld.local.u8 	%rs17, [%rd8+13];
	setp.ne.s16 	%p63, %rs17, 0;
	@%p63 bra 	$L__BB0_55;
	add.s32 	%r311, %r370, 13;
	add.s32 	%r90, %r372, 1;
	mul.wide.s32 	%rd149, %r372, 4;
	add.s64 	%rd150, %rd4, %rd149;
	st.local.u32 	[%rd150], %r311;
	mov.u32 	%r372, %r90;
$L__BB0_55:
	ld.local.u8 	%rs18, [%rd8+14];
	setp.ne.s16 	%p64, %rs18, 0;
	@%p64 bra 	$L__BB0_57;
	add.s32 	%r312, %r370, 14;
	add.s32 	%r92, %r372, 1;
	mul.wide.s32 	%rd151, %r372, 4;
	add.s64 	%rd152, %rd4, %rd151;
	st.local.u32 	[%rd152], %r312;
	mov.u32 	%r372, %r92;
$L__BB0_57:
	ld.local.u8 	%rs19, [%rd8+15];
	setp.ne.s16 	%p65, %rs19, 0;
	@%p65 bra 	$L__BB0_59;
	add.s32 	%r313, %r370, 15;
	add.s32 	%r94, %r372, 1;
	mul.wide.s32 	%rd153, %r372, 4;
	add.s64 	%rd154, %rd4, %rd153;
	st.local.u32 	[%rd154], %r313;
	mov.u32 	%r372, %r94;
$L__BB0_59:
	add.s32 	%r400, %r370, 16;
	add.s32 	%r314, %r370, 15;
	setp.ne.s32 	%p66, %r314, %r57;
	mov.u32 	%r370, %r400;
	@%p66 bra 	$L__BB0_27;
$L__BB0_60:
	setp.eq.s32 	%p67, %r56, 0;
	@%p67 bra 	$L__BB0_95;
	and.b32  	%r100, %r143, 7;
	setp.lt.u32 	%p68, %r56, 8;
	@%p68 bra 	$L__BB0_79;
	cvt.u64.u32 	%rd155, %r400;
	add.s64 	%rd9, %rd3, %rd155;
	ld.local.u8 	%rs20, [%rd9];
	setp.ne.s16 	%p69, %rs20, 0;
	@%p69 bra 	$L__BB0_64;
	add.s32 	%r101, %r372, 1;
	mul.wide.s32 	%rd156, %r372, 4;
	add.s64 	%rd157, %rd4, %rd156;
	st.local.u32 	[%rd157], %r400;
	mov.u32 	%r372, %r101;
$L__BB0_64:
	ld.local.u8 	%rs21, [%rd9+1];
	setp.ne.s16 	%p70, %rs21, 0;
	@%p70 bra 	$L__BB0_66;
	add.s32 	%r316, %r400, 1;
	add.s32 	%r103, %r372, 1;
	mul.wide.s32 	%rd158, %r372, 4;
	add.s64 	%rd159, %rd4, %rd158;
	st.local.u32 	[%rd159], %r316;
	mov.u32 	%r372, %r103;
$L__BB0_66:
	ld.local.u8 	%rs22, [%rd9+2];
	setp.ne.s16 	%p71, %rs22, 0;
	@%p71 bra 	$L__BB0_68;
	add.s32 	%r317, %r400, 2;
	add.s32 	%r105, %r372, 1;
	mul.wide.s32 	%rd160, %r372, 4;
	add.s64 	%rd161, %rd4, %rd160;
	st.local.u32 	[%rd161], %r317;
	mov.u32 	%r372, %r105;
$L__BB0_68:
	ld.local.u8 	%rs23, [%rd9+3];
	setp.ne.s16 	%p72, %rs23, 0;
	@%p72 bra 	$L__BB0_70;
	add.s32 	%r318, %r400, 3;
	add.s32 	%r107, %r372, 1;
	mul.wide.s32 	%rd162, %r372, 4;
	add.s64 	%rd163, %rd4, %rd162;
	st.local.u32 	[%rd163], %r318;
	mov.u32 	%r372, %r107;
$L__BB0_70:
	ld.local.u8 	%rs24, [%rd9+4];
	setp.ne.s16 	%p73, %rs24, 0;
	@%p73 bra 	$L__BB0_72;
	add.s32 	%r319, %r400, 4;
	add.s32 	%r109, %r372, 1;
	mul.wide.s32 	%rd164, %r372, 4;
	add.s64 	%rd165, %rd4, %rd164;
	st.local.u32 	[%rd165], %r319;
	mov.u32 	%r372, %r109;
$L__BB0_72:
	ld.local.u8 	%rs25, [%rd9+5];
	setp.ne.s16 	%p74, %rs25, 0;
	@%p74 bra 	$L__BB0_74;
	add.s32 	%r320, %r400, 5;
	add.s32 	%r111, %r372, 1;
	mul.wide.s32 	%rd166, %r372, 4;
	add.s64 	%rd167, %rd4, %rd166;
	st.local.u32 	[%rd167], %r320;
	mov.u32 	%r372, %r111;
$L__BB0_74:
	ld.local.u8 	%rs26, [%rd9+6];
	setp.ne.s16 	%p75, %rs26, 0;
	@%p75 bra 	$L__BB0_76;
	add.s32 	%r321, %r400, 6;
	add.s32 	%r113, %r372, 1;
	mul.wide.s32 	%rd168, %r372, 4;
	add.s64 	%rd169, %rd4, %rd168;
	st.local.u32 	[%rd169], %r321;
	mov.u32 	%r372, %r113;
$L__BB0_76:
	ld.local.u8 	%rs27, [%rd9+7];
	setp.ne.s16 	%p76, %rs27, 0;
	@%p76 bra 	$L__BB0_78;
	add.s32 	%r322, %r400, 7;
	add.s32 	%r115, %r372, 1;
	mul.wide.s32 	%rd170, %r372, 4;
	add.s64 	%rd171, %rd4, %rd170;
	st.local.u32 	[%rd171], %r322;
	mov.u32 	%r372, %r115;
$L__BB0_78:
	add.s32 	%r400, %r400, 8;
$L__BB0_79:
	setp.eq.s32 	%p77, %r100, 0;
	@%p77 bra 	$L__BB0_95;
	and.b32  	%r121, %r143, 3;
	setp.lt.u32 	%p78, %r100, 4;
	@%p78 bra 	$L__BB0_90;
	cvt.u64.u32 	%rd172, %r400;
	add.s64 	%rd10, %rd3, %rd172;
	ld.local.u8 	%rs28, [%rd10];
	setp.ne.s16 	%p79, %rs28, 0;
	@%p79 bra 	$L__BB0_83;
	add.s32 	%r122, %r372, 1;
	mul.wide.s32 	%rd173, %r372, 4;
	add.s64 	%rd174, %rd4, %rd173;
	st.local.u32 	[%rd174], %r400;
	mov.u32 	%r372, %r122;
$L__BB0_83:
	ld.local.u8 	%rs29, [%rd10+1];
	setp.ne.s16 	%p80, %rs29, 0;
	@%p80 bra 	$L__BB0_85;
	add.s32 	%r324, %r400, 1;
	add.s32 	%r124, %r372, 1;
	mul.wide.s32 	%rd175, %r372, 4;
	add.s64 	%rd176, %rd4, %rd175;
	st.local.u32 	[%rd176], %r324;
	mov.u32 	%r372, %r124;
$L__BB0_85:
	ld.local.u8 	%rs30, [%rd10+2];
	setp.ne.s16 	%p81, %rs30, 0;
	@%p81 bra 	$L__BB0_87;
	add.s32 	%r325, %r400, 2;
	add.s32 	%r126, %r372, 1;
	mul.wide.s32 	%rd177, %r372, 4;
	add.s64 	%rd178, %rd4, %rd177;
	st.local.u32 	[%rd178], %r325;
	mov.u32 	%r372, %r126;
$L__BB0_87:
	ld.local.u8 	%rs31, [%rd10+3];
	setp.ne.s16 	%p82, %rs31, 0;
	@%p82 bra 	$L__BB0_89;
	add.s32 	%r326, %r400, 3;
	add.s32 	%r128, %r372, 1;
	mul.wide.s32 	%rd179, %r372, 4;
	add.s64 	%rd180, %rd4, %rd179;
	st.local.u32 	[%rd180], %r326;
	mov.u32 	%r372, %r128;
$L__BB0_89:
	add.s32 	%r400, %r400, 4;
$L__BB0_90:
	setp.eq.s32 	%p83, %r121, 0;
	@%p83 bra 	$L__BB0_95;
	cvt.u64.u32 	%rd181, %r400;
	add.s64 	%rd187, %rd3, %rd181;
	neg.s32 	%r409, %r121;
$L__BB0_92:
	.pragma "nounroll";
	ld.local.u8 	%rs32, [%rd187];
	setp.ne.s16 	%p84, %rs32, 0;
	@%p84 bra 	$L__BB0_94;
	add.s32 	%r138, %r372, 1;
	mul.wide.s32 	%rd182, %r372, 4;
	add.s64 	%rd183, %rd4, %rd182;
	st.local.u32 	[%rd183], %r400;
	mov.u32 	%r372, %r138;
$L__BB0_94:
	add.s32 	%r400, %r400, 1;
	add.s64 	%rd187, %rd187, 1;
	add.s32 	%r409, %r409, 1;
	setp.ne.s32 	%p85, %r409, 0;
	@%p85 bra 	$L__BB0_92;
$L__BB0_95:
	setp.lt.s32 	%p86, %r372, 1;
	@%p86 bra 	$L__BB0_97;
	shr.u32 	%r338, %r39, 2;
	xor.b32  	%r339, %r338, %r39;
	st.global.v2.u32 	[%rd7+8], {%r42, %r43};
	shl.b32 	%r340, %r44, 4;
	shl.b32 	%r341, %r339, 1;
	xor.b32  	%r342, %r341, %r340;
	xor.b32  	%r343, %r342, %r339;
	xor.b32  	%r344, %r343, %r44;
	st.global.v2.u32 	[%rd7+16], {%r44, %r344};
	add.s32 	%r345, %r38, 1087311;
	st.global.v2.u32 	[%rd7], {%r345, %r40};
	add.s32 	%r346, %r344, %r345;
	cvt.rn.f32.u32 	%f5, %r346;
	fma.rn.f32 	%f6, %f5, 0f2F800000, 0f2F000000;
	cvt.rn.f32.u32 	%f7, %r372;
	mul.f32 	%f8, %f6, %f7;
	cvt.rzi.s32.f32 	%r347, %f8;
	mul.wide.s32 	%rd184, %r347, 4;
	add.s64 	%rd185, %rd4, %rd184;
	ld.local.u32 	%r348, [%rd185];
	st.global.u32 	[%rd6], %r348;
	bra.uni 	$L__BB0_98;
$L__BB0_97:
	shr.u32 	%r327, %r39, 2;
	xor.b32  	%r328, %r327, %r39;
	st.global.v2.u32 	[%rd7+8], {%r42, %r43};
	shl.b32 	%r329, %r44, 4;
	shl.b32 	%r330, %r328, 1;
	xor.b32  	%r331, %r330, %r329;
	xor.b32  	%r332, %r331, %r328;
	xor.b32  	%r333, %r332, %r44;
	st.global.v2.u32 	[%rd7+16], {%r44, %r333};
	add.s32 	%r334, %r38, 1087311;
	st.global.v2.u32 	[%rd7], {%r334, %r40};
	add.s32 	%r335, %r333, %r334;
	cvt.rn.f32.u32 	%f1, %r335;
	fma.rn.f32 	%f2, %f1, 0f2F800000, 0f2F000000;
	cvt.rn.f32.s32 	%f3, %r143;
	mul.f32 	%f4, %f2, %f3;
	cvt.rzi.s32.f32 	%r336, %f4;
	add.s32 	%r337, %r336, 1;
	st.global.u32 	[%rd6], %r337;
$L__BB0_98:
	ret;

}
	// .globl	_Z11setupKernelP17curandStateXORWOWmi
.visible .entry _Z11setupKernelP17curandStateXORWOWmi(
	.param .u64 .ptr .align 1 _Z11setupKernelP17curandStateXORWOWmi_param_0,
	.param .u64 _Z11setupKernelP17curandStateXORWOWmi_param_1,
	.param .u32 _Z11setupKernelP17curandStateXORWOWmi_param_2
)
{
	.reg .pred 	%p<25>;
	.reg .b32 	%r<414>;
	.reg .b64 	%rd<19>;

	ld.param.u64 	%rd8, [_Z11setupKernelP17curandStateXORWOWmi_param_0];
	ld.param.u64 	%rd9, [_Z11setupKernelP17curandStateXORWOWmi_param_1];
	ld.param.u32 	%r183, [_Z11setupKernelP17curandStateXORWOWmi_param_2];
	mov.u32 	%r184, %ctaid.x;
	mov.u32 	%r185, %ntid.x;
	mov.u32 	%r186, %tid.x;
	mad.lo.s32 	%r1, %r184, %r185, %r186;
	setp.ge.s32 	%p1, %r1, %r183;
	@%p1 bra 	$L__BB1_44;
	cvta.to.global.u64 	%rd10, %rd8;
	cvt.s64.s32 	%rd18, %r1;
	mul.wide.s32 	%rd11, %r1, 48;
	add.s64 	%rd2, %rd10, %rd11;
	cvt.u32.u64 	%r187, %rd9;
	xor.b32  	%r188, %r187, -1429050551;
	mul.lo.s32 	%r189, %r188, 1099087573;
	{ .reg .b32 tmp; mov.b64 {tmp, %r190}, %rd9; }
	xor.b32  	%r191, %r190, -136515619;
	mul.lo.s32 	%r192, %r191, -1703105765;
	add.s32 	%r193, %r189, %r192;
	add.s32 	%r194, %r193, 6615241;
	add.s32 	%r195, %r189, 123456789;
	st.global.v2.u32 	[%rd2], {%r194, %r195};
	xor.b32  	%r196, %r189, 362436069;
	add.s32 	%r197, %r192, 521288629;
	st.global.v2.u32 	[%rd2+8], {%r196, %r197};
	xor.b32  	%r198, %r192, 88675123;
	add.s32 	%r199, %r189, 5783321;
	st.global.v2.u32 	[%rd2+16], {%r198, %r199};
	setp.eq.s32 	%p2, %r1, 0;
	@%p2 bra 	$L__BB1_43;
	mov.b32 	%r320, 0;
$L__BB1_3:
	and.b64  	%rd4, %rd18, 3;
	setp.eq.s64 	%p3, %rd4, 0;
	@%p3 bra 	$L__BB1_42;
	mul.wide.u32 	%rd12, %r320, 3200;
	mov.u64 	%rd13, precalc_xorwow_matrix;
	add.s64 	%rd5, %rd13, %rd12;
	cvt.u32.u64 	%r3, %rd4;
	mov.b32 	%r321, 0;
$L__BB1_5:
	mov.b32 	%r334, 0;
	mov.u32 	%r335, %r334;
	mov.u32 	%r336, %r334;
	mov.u32 	%r337, %r334;
	mov.u32 	%r338, %r334;
	mov.u32 	%r327, %r334;
$L__BB1_6:
	mul.wide.u32 	%rd14, %r327, 4;
	add.s64 	%rd15, %rd2, %rd14;
	ld.global.u32 	%r11, [%rd15+4];
	shl.b32 	%r12, %r327, 5;
	mov.b32 	%r333, 0;
$L__BB1_7:
	.pragma "nounroll";
	shr.u32 	%r204, %r11, %r333;
	and.b32  	%r205, %r204, 1;
	setp.eq.b32 	%p4, %r205, 1;
	not.pred 	%p5, %p4;
	add.s32 	%r206, %r12, %r333;
	mul.lo.s32 	%r207, %r206, 5;
	mul.wide.u32 	%rd16, %r207, 4;
	add.s64 	%rd6, %rd5, %rd16;
	@%p5 bra 	$L__BB1_9;
	ld.global.u32 	%r208, [%rd6];
	xor.b32  	%r338, %r338, %r208;
	ld.global.u32 	%r209, [%rd6+4];
	xor.b32  	%r337, %r337, %r209;
	ld.global.u32 	%r210, [%rd6+8];
	xor.b32  	%r336, %r336, %r210;
	ld.global.u32 	%r211, [%rd6+12];
	xor.b32  	%r335, %r335, %r211;
	ld.global.u32 	%r212, [%rd6+16];
	xor.b32  	%r334, %r334, %r212;
$L__BB1_9:
	and.b32  	%r214, %r204, 2;
	setp.eq.s32 	%p6, %r214, 0;
	@%p6 bra 	$L__BB1_11;
	ld.global.u32 	%r215, [%rd6+20];
	xor.b32  	%r338, %r338, %r215;
	ld.global.u32 	%r216, [%rd6+24];
	xor.b32  	%r337, %r337, %r216;
	ld.global.u32 	%r217, [%rd6+28];
	xor.b32  	%r336, %r336, %r217;
	ld.global.u32 	%r218, [%rd6+32];
	xor.b32  	%r335, %r335, %r218;
	ld.global.u32 	%r219, [%rd6+36];
	xor.b32  	%r334, %r334, %r219;
$L__BB1_11:
	and.b32  	%r221, %r204, 4;
	setp.eq.s32 	%p7, %r221, 0;
	@%p7 bra 	$L__BB1_13;
	ld.global.u32 	%r222, [%rd6+40];
	xor.b32  	%r338, %r338, %r222;
	ld.global.u32 	%r223, [%rd6+44];
	xor.b32  	%r337, %r337, %r223;
	ld.global.u32 	%r224, [%rd6+48];
	xor.b32  	%r336, %r336, %r224;
	ld.global.u32 	%r225, [%rd6+52];
	xor.b32  	%r335, %r335, %r225;
	ld.global.u32 	%r226, [%rd6+56];
	xor.b32  	%r334, %r334, %r226;
$L__BB1_13:
	and.b32  	%r228, %r204, 8;
	setp.eq.s32 	%p8, %r228, 0;
	@%p8 bra 	$L__BB1_15;
	ld.global.u32 	%r229, [%rd6+60];
	xor.b32  	%r338, %r338, %r229;
	ld.global.u32 	%r230, [%rd6+64];
	xor.b32  	%r337, %r337, %r230;
	ld.global.u32 	%r231, [%rd6+68];
	xor.b32  	%r336, %r336, %r231;
	ld.global.u32 	%r232, [%rd6+72];
	xor.b32  	%r335, %r335, %r232;
	ld.global.u32 	%r233, [%rd6+76];
	xor.b32  	%r334, %r334, %r233;
$L__BB1_15:
	and.b32  	%r235, %r204, 16;
	setp.eq.s32 	%p9, %r235, 0;
	@%p9 bra 	$L__BB1_17;
	ld.global.u32 	%r236, [%rd6+80];
	xor.b32  	%r338, %r338, %r236;
	ld.global.u32 	%r237, [%rd6+84];
	xor.b32  	%r337, %r337, %r237;
	ld.global.u32 	%r238, [%rd6+88];
	xor.b32  	%r336, %r336, %r238;
	ld.global.u32 	%r239, [%rd6+92];
	xor.b32  	%r335, %r335, %r239;
	ld.global.u32 	%r240, [%rd6+96];
	xor.b32  	%r334, %r334, %r240;
$L__BB1_17:
	and.b32  	%r242, %r204, 32;
	setp.eq.s32 	%p10, %r242, 0;
	@%p10 bra 	$L__BB1_19;
	ld.global.u32 	%r243, [%rd6+100];
	xor.b32  	%r338, %r338, %r243;
	ld.global.u32 	%r244, [%rd6+104];
	xor.b32  	%r337, %r337, %r244;
	ld.global.u32 	%r245, [%rd6+108];
	xor.b32  	%r336, %r336, %r245;
	ld.global.u32 	%r246, [%rd6+112];
	xor.b32  	%r335, %r335, %r246;
	ld.global.u32 	%r247, [%rd6+116];
	xor.b32  	%r334, %r334, %r247;
$L__BB1_19:
	and.b32  	%r249, %r204, 64;
	setp.eq.s32 	%p11, %r249, 0;
	@%p11 bra 	$L__BB1_21;
	ld.global.u32 	%r250, [%rd6+120];
	xor.b32  	%r338, %r338, %r250;
	ld.global.u32 	%r251, [%rd6+124];
	xor.b32  	%r337, %r337, %r251;
	ld.global.u32 	%r252, [%rd6+128];
	xor.b32  	%r336, %r336, %r252;
	ld.global.u32 	%r253, [%rd6+132];
	xor.b32  	%r335, %r335, %r253;
	ld.global.u32 	%r254, [%rd6+136];
	xor.b32  	%r334, %r334, %r254;
$L__BB1_21:
	and.b32  	%r256, %r204, 128;
	setp.eq.s32 	%p12, %r256, 0;
	@%p12 bra 	$L__BB1_23;
	ld.global.u32 	%r257, [%rd6+140];
	xor.b32  	%r338, %r338, %r257;
	ld.global.u32 	%r258, [%rd6+144];
	xor.b32  	%r337, %r337, %r258;
	ld.global.u32 	%r259, [%rd6+148];
	xor.b32  	%r336, %r336, %r259;
	ld.global.u32 	%r260, [%rd6+152];
	xor.b32  	%r335, %r335, %r260;
	ld.global.u32 	%r261, [%rd6+156];
	xor.b32  	%r334, %r334, %r261;
$L__BB1_23:
	and.b32  	%r263, %r204, 256;
	setp.eq.s32 	%p13, %r263, 0;
	@%p13 bra 	$L__BB1_25;
	ld.global.u32 	%r264, [%rd6+160];
	xor.b32  	%r338, %r338, %r264;
	ld.global.u32 	%r265, [%rd6+164];
	xor.b32  	%r337, %r337, %r265;
	ld.global.u32 	%r266, [%rd6+168];
	xor.b32  	%r336, %r336, %r266;
	ld.global.u32 	%r267, [%rd6+172];
	xor.b32  	%r335, %r335, %r267;
	ld.global.u32 	%r268, [%rd6+176];
	xor.b32  	%r334, %r334, %r268;
$L__BB1_25:
	and.b32  	%r270, %r204, 512;
	setp.eq.s32 	%p14, %r270, 0;
	@%p14 bra 	$L__BB1_27;
	ld.global.u32 	%r271, [%rd6+180];
	xor.b32  	%r338, %r338, %r271;
	ld.global.u32 	%r272, [%rd6+184];
	xor.b32  	%r337, %r337, %r272;
	ld.global.u32 	%r273, [%rd6+188];
	xor.b32  	%r336, %r336, %r273;
	ld.global.u32 	%r274, [%rd6+192];
	xor.b32  	%r335, %r335, %r274;
	ld.global.u32 	%r275, [%rd6+196];
	xor.b32  	%r334, %r334, %r275;
$L__BB1_27:
	and.b32  	%r277, %r204, 1024;
	setp.eq.s32 	%p15, %r277, 0;
	@%p15 bra 	$L__BB1_29;
	ld.global.u32 	%r278, [%rd6+200];
	xor.b32  	%r338, %r338, %r278;
	ld.global.u32 	%r279, [%rd6+204];
	xor.b32  	%r337, %r337, %r279;
	ld.global.u32 	%r280, [%rd6+208];
	xor.b32  	%r336, %r336, %r280;
	ld.global.u32 	%r281, [%rd6+212];
	xor.b32  	%r335, %r335, %r281;
	ld.global.u32 	%r282, [%rd6+216];
	xor.b32  	%r334, %r334, %r282;
$L__BB1_29:
	and.b32  	%r284, %r204, 2048;
	setp.eq.s32 	%p16, %r284, 0;
	@%p16 bra 	$L__BB1_31;
	ld.global.u32 	%r285, [%rd6+220];
	xor.b32  	%r338, %r338, %r285;
	ld.global.u32 	%r286, [%rd6+224];
	xor.b32  	%r337, %r337, %r286;
	ld.global.u32 	%r287, [%rd6+228];
	xor.b32  	%r336, %r336, %r287;
	ld.global.u32 	%r288, [%rd6+232];
	xor.b32  	%r335, %r335, %r288;
	ld.global.u32 	%r289, [%rd6+236];
	xor.b32  	%r334, %r334, %r289;
$L__BB1_31:
	and.b32  	%r291, %r204, 4096;
	setp.eq.s32 	%p17, %r291, 0;
	@%p17 bra 	$L__BB1_33;
	ld.global.u32 	%r292, [%rd6+240];
	xor.b32  	%r338, %r338, %r292;
	ld.global.u32 	%r293, [%rd6+244];
	xor.b32  	%r337, %r337, %r293;
	ld.global.u32 	%r294, [%rd6+248];
	xor.b32  	%r336, %r336, %r294;
	ld.global.u32 	%r295, [%rd6+252];
	xor.b32  	%r335, %r335, %r295;
	ld.global.u32 	%r296, [%rd6+256];
	xor.b32  	%r334, %r334, %r296;
$L__BB1_33:
	and.b32  	%r298, %r204, 8192;
	setp.eq.s32 	%p18, %r298, 0;
	@%p18 bra 	$L__BB1_35;
	ld.global.u32 	%r299, [%rd6+260];
	xor.b32  	%r338, %r338, %r299;
	ld.global.u32 	%r300, [%rd6+264];
	xor.b32  	%r337, %r337, %r300;
	ld.global.u32 	%r301, [%rd6+268];
	xor.b32  	%r336, %r336, %r301;
	ld.global.u32 	%r302, [%rd6+272];
	xor.b32  	%r335, %r335, %r302;
	ld.global.u32 	%r303, [%rd6+276];
	xor.b32  	%r334, %r334, %r303;
$L__BB1_35:
	and.b32  	%r305, %r204, 16384;
	setp.eq.s32 	%p19, %r305, 0;
	@%p19 bra 	$L__BB1_37;
	ld.global.u32 	%r306, [%rd6+280];
	xor.b32  	%r338, %r338, %r306;
	ld.global.u32 	%r307, [%rd6+284];
	xor.b32  	%r337, %r337, %r307;
	ld.global.u32 	%r308, [%rd6+288];
	xor.b32  	%r336, %r336, %r308;
	ld.global.u32 	%r309, [%rd6+292];
	xor.b32  	%r335, %r335, %r309;
	ld.global.u32 	%r310, [%rd6+296];
	xor.b32  	%r334, %r334, %r310;
$L__BB1_37:
	and.b32  	%r312, %r204, 32768;
	setp.eq.s32 	%p20, %r312, 0;
	@%p20 bra 	$L__BB1_39;
	ld.global.u32 	%r313, [%rd6+300];
	xor.b32  	%r338, %r338, %r313;
	ld.global.u32 	%r314, [%rd6+304];
	xor.b32  	%r337, %r337, %r314;
	ld.global.u32 	%r315, [%rd6+308];
	xor.b32  	%r336, %r336, %r315;
	ld.global.u32 	%r316, [%rd6+312];
	xor.b32  	%r335, %r335, %r316;
	ld.global.u32 	%r317, [%rd6+316];
	xor.b32  	%r334, %r334, %r317;
$L__BB1_39:
	add.s32 	%r333, %r333, 16;
	setp.ne.s32 	%p21, %r333, 32;
	@%p21 bra 	$L__BB1_7;
	mad.lo.s32 	%r318, %r327, -31, %r12;
	add.s32 	%r327, %r318, 1;
	setp.ne.s32 	%p22, %r327, 5;
	@%p22 bra 	$L__BB1_6;
	st.global.u32 	[%rd2+4], %r338;
	st.global.u32 	[%rd2+8], %r337;
	st.global.u32 	[%rd2+12], %r336;
	st.global.u32 	[%rd2+16], %r335;
	st.global.u32 	[%rd2+20], %r334;
	add.s32 	%r321, %r321, 1;
	setp.lt.u32 	%p23, %r321, %r3;
	@%p23 bra 	$L__BB1_5;
$L__BB1_42:
	shr.u64 	%rd7, %rd18, 2;
	add.s32 	%r320, %r320, 1;
	setp.gt.u64 	%p24, %rd18, 3;
	mov.u64 	%rd18, %rd7;
	@%p24 bra 	$L__BB1_3;
$L__BB1_43:
	mov.b32 	%r319, 0;
	st.global.v2.u32 	[%rd2+24], {%r319, %r319};
	st.global.u32 	[%rd2+32], %r319;
	mov.b64 	%rd17, 0;
	st.global.u64 	[%rd2+40], %rd17;
$L__BB1_44:
	ret;

}
	// .globl	_Z14evaluateKernelPKiS0_S0_Piii
.visible .entry _Z14evaluateKernelPKiS0_S0_Piii(
	.param .u64 .ptr .align 1 _Z14evaluateKernelPKiS0_S0_Piii_param_0,
	.param .u64 .ptr .align 1 _Z14evaluateKernelPKiS0_S0_Piii_param_1,
	.param .u64 .ptr .align 1 _Z14evaluateKernelPKiS0_S0_Piii_param_2,
	.param .u64 .ptr .align 1 _Z14evaluateKernelPKiS0_S0_Piii_param_3,
	.param .u32 _Z14evaluateKernelPKiS0_S0_Piii_param_4,
	.param .u32 _Z14evaluateKernelPKiS0_S0_Piii_param_5
)
{
	.reg .pred 	%p<56>;
	.reg .b32 	%r<115>;
	.reg .b64 	%rd<52>;

	ld.param.u64 	%rd6, [_Z14evaluateKernelPKiS0_S0_Piii_param_0];
	ld.param.u64 	%rd7, [_Z14evaluateKernelPKiS0_S0_Piii_param_1];
	ld.param.u64 	%rd4, [_Z14evaluateKernelPKiS0_S0_Piii_param_2];
	ld.param.u64 	%rd5, [_Z14evaluateKernelPKiS0_S0_Piii_param_3];
	ld.param.u32 	%r30, [_Z14evaluateKernelPKiS0_S0_Piii_param_4];
	ld.param.u32 	%r31, [_Z14evaluateKernelPKiS0_S0_Piii_param_5];
	cvta.to.global.u64 	%rd1, %rd6;
	cvta.to.global.u64 	%rd2, %rd7;
	mov.u32 	%r32, %ctaid.x;
	mov.u32 	%r33, %ntid.x;
	mov.u32 	%r34, %tid.x;
	mad.lo.s32 	%r1, %r32, %r33, %r34;
	setp.ge.s32 	%p1, %r1, %r31;
	@%p1 bra 	$L__BB2_14;
	cvta.to.global.u64 	%rd8, %rd4;
	mul.wide.s32 	%rd9, %r1, 4;
	add.s64 	%rd10, %rd8, %rd9;
	ld.global.u32 	%r2, [%rd10];
	setp.lt.s32 	%p2, %r2, 1;
	mov.b32 	%r114, 0;
	@%p2 bra 	$L__BB2_13;
	mul.lo.s32 	%r3, %r30, %r1;
	add.s64 	%rd12, %rd1, %rd9;
	ld.global.u32 	%r4, [%rd12];
	and.b32  	%r5, %r2, 7;
	setp.lt.u32 	%p3, %r2, 8;
	mov.b32 	%r109, 0;
	mov.u32 	%r114, %r109;
	@%p3 bra 	$L__BB2_5;
	and.b32  	%r109, %r2, 2147483640;
	neg.s32 	%r103, %r109;
	add.s64 	%rd3, %rd2, 16;
	mov.b32 	%r114, 0;
	mov.u32 	%r102, %r3;
$L__BB2_4:
	.pragma "nounroll";
	mul.wide.s32 	%rd13, %r102, 4;
	add.s64 	%rd14, %rd3, %rd13;
	ld.global.u32 	%r39, [%rd14+-16];
	mul.wide.s32 	%rd15, %r39, 4;
	add.s64 	%rd16, %rd1, %rd15;
	ld.global.u32 	%r40, [%rd16];
	setp.eq.s32 	%p4, %r4, %r40;
	setp.lt.s32 	%p5, %r1, %r39;
	and.pred  	%p6, %p5, %p4;
	selp.u32 	%r41, 1, 0, %p6;
	add.s32 	%r42, %r114, %r41;
	ld.global.u32 	%r43, [%rd14+-12];
	mul.wide.s32 	%rd17, %r43, 4;
	add.s64 	%rd18, %rd1, %rd17;
	ld.global.u32 	%r44, [%rd18];
	setp.eq.s32 	%p7, %r4, %r44;
	setp.lt.s32 	%p8, %r1, %r43;
	and.pred  	%p9, %p8, %p7;
	selp.u32 	%r45, 1, 0, %p9;
	add.s32 	%r46, %r42, %r45;
	ld.global.u32 	%r47, [%rd14+-8];
	mul.wide.s32 	%rd19, %r47, 4;
	add.s64 	%rd20, %rd1, %rd19;
	ld.global.u32 	%r48, [%rd20];
	setp.eq.s32 	%p10, %r4, %r48;
	setp.lt.s32 	%p11, %r1, %r47;
	and.pred  	%p12, %p11, %p10;
	selp.u32 	%r49, 1, 0, %p12;
	add.s32 	%r50, %r46, %r49;
	ld.global.u32 	%r51, [%rd14+-4];
	mul.wide.s32 	%rd21, %r51, 4;
	add.s64 	%rd22, %rd1, %rd21;
	ld.global.u32 	%r52, [%rd22];
	setp.eq.s32 	%p13, %r4, %r52;
	setp.lt.s32 	%p14, %r1, %r51;
	and.pred  	%p15, %p14, %p13;
	selp.u32 	%r53, 1, 0, %p15;
	add.s32 	%r54, %r50, %r53;
	ld.global.u32 	%r55, [%rd14];
	mul.wide.s32 	%rd23, %r55, 4;
	add.s64 	%rd24, %rd1, %rd23;
	ld.global.u32 	%r56, [%rd24];
	setp.eq.s32 	%p16, %r4, %r56;
	setp.lt.s32 	%p17, %r1, %r55;
	and.pred  	%p18, %p17, %p16;
	selp.u32 	%r57, 1, 0, %p18;
	add.s32 	%r58, %r54, %r57;
	ld.global.u32 	%r59, [%rd14+4];
	mul.wide.s32 	%rd25, %r59, 4;
	add.s64 	%rd26, %rd1, %rd25;
	ld.global.u32 	%r60, [%rd26];
	setp.eq.s32 	%p19, %r4, %r60;
	setp.lt.s32 	%p20, %r1, %r59;
	and.pred  	%p21, %p20, %p19;
	selp.u32 	%r61, 1, 0, %p21;
	add.s32 	%r62, %r58, %r61;
	ld.global.u32 	%r63, [%rd14+8];
	mul.wide.s32 	%rd27, %r63, 4;
	add.s64 	%rd28, %rd1, %rd27;
	ld.global.u32 	%r64, [%rd28];
	setp.eq.s32 	%p22, %r4, %r64;
	setp.lt.s32 	%p23, %r1, %r63;
	and.pred  	%p24, %p23, %p22;
	selp.u32 	%r65, 1, 0, %p24;
	add.s32 	%r66, %r62, %r65;
	ld.global.u32 	%r67, [%rd14+12];
	mul.wide.s32 	%rd29, %r67, 4;
	add.s64 	%rd30, %rd1, %rd29;
	ld.global.u32 	%r68, [%rd30];
	setp.eq.s32 	%p25, %r4, %r68;
	setp.lt.s32 	%p26, %r1, %r67;
	and.pred  	%p27, %p26, %p25;
	selp.u32 	%r69, 1, 0, %p27;
	add.s32 	%r114, %r66, %r69;
	add.s32 	%r103, %r103, 8;
	add.s32 	%r102, %r102, 8;
	setp.ne.s32 	%p28, %r103, 0;
	@%p28 bra 	$L__BB2_4;
$L__BB2_5:
	setp.eq.s32 	%p29, %r5, 0;
	@%p29 bra 	$L__BB2_13;
	and.b32  	%r17, %r2, 3;
	setp.lt.u32 	%p30, %r5, 4;
	@%p30 bra 	$L__BB2_8;
	add.s32 	%r71, %r109, %r3;
	mul.wide.s32 	%rd31, %r71, 4;
	add.s64 	%rd32, %rd2, %rd31;
	ld.global.u32 	%r72, [%rd32];
	mul.wide.s32 	%rd33, %r72, 4;
	add.s64 	%rd34, %rd1, %rd33;
	ld.global.u32 	%r73, [%rd34];
	setp.eq.s32 	%p31, %r4, %r73;
	setp.lt.s32 	%p32, %r1, %r72;
	and.pred  	%p33, %p32, %p31;
	selp.u32 	%r74, 1, 0, %p33;
	add.s32 	%r75, %r114, %r74;
	ld.global.u32 	%r76, [%rd32+4];
	mul.wide.s32 	%rd35, %r76, 4;
	add.s64 	%rd36, %rd1, %rd35;
	ld.global.u32 	%r77, [%rd36];
	setp.eq.s32 	%p34, %r4, %r77;
	setp.lt.s32 	%p35, %r1, %r76;
	and.pred  	%p36, %p35, %p34;
	selp.u32 	%r78, 1, 0, %p36;
	add.s32 	%r79, %r75, %r78;
	ld.global.u32 	%r80, [%rd32+8];
	mul.wide.s32 	%rd37, %r80, 4;
	add.s64 	%rd38, %rd1, %rd37;
	ld.global.u32 	%r81, [%rd38];
	setp.eq.s32 	%p37, %r4, %r81;
	setp.lt.s32 	%p38, %r1, %r80;
	and.pred  	%p39, %p38, %p37;
	selp.u32 	%r82, 1, 0, %p39;
	add.s32 	%r83, %r79, %r82;
	ld.global.u32 	%r84, [%rd32+12];
	mul.wide.s32 	%rd39, %r84, 4;
	add.s64 	%rd40, %rd1, %rd39;
	ld.global.u32 	%r85, [%rd40];
	setp.eq.s32 	%p40, %r4, %r85;
	setp.lt.s32 	%p41, %r1, %r84;
	and.pred  	%p42, %p41, %p40;
	selp.u32 	%r86, 1, 0, %p42;
	add.s32 	%r114, %r83, %r86;
	add.s32 	%r109, %r109, 4;
$L__BB2_8:
	setp.eq.s32 	%p43, %r17, 0;
	@%p43 bra 	$L__BB2_13;
	setp.eq.s32 	%p44, %r17, 1;
	@%p44 bra 	$L__BB2_11;
	add.s32 	%r88, %r109, %r3;
	mul.wide.s32 	%rd41, %r88, 4;
	add.s64 	%rd42, %rd2, %rd41;
	ld.global.u32 	%r89, [%rd42];
	mul.wide.s32 	%rd43, %r89, 4;
	add.s64 	%rd44, %rd1, %rd43;
	ld.global.u32 	%r90, [%rd44];
	setp.eq.s32 	%p45, %r4, %r90;
	setp.lt.s32 	%p46, %r1, %r89;
	and.pred  	%p47, %p46, %p45;
	selp.u32 	%r91, 1, 0, %p47;
	add.s32 	%r92, %r114, %r91;
	ld.global.u32 	%r93, [%rd42+4];
	mul.wide.s32 	%rd45, %r93, 4;
	add.s64 	%rd46, %rd1, %rd45;
	ld.global.u32 	%r94, [%rd46];
	setp.eq.s32 	%p48, %r4, %r94;
	setp.lt.s32 	%p49, %r1, %r93;
	and.pred  	%p50, %p49, %p48;
	selp.u32 	%r95, 1, 0, %p50;
	add.s32 	%r114, %r92, %r95;
	add.s32 	%r109, %r109, 2;
$L__BB2_11:
	and.b32  	%r96, %r2, 1;
	setp.eq.b32 	%p51, %r96, 1;
	not.pred 	%p52, %p51;
	@%p52 bra 	$L__BB2_13;
	add.s32 	%r97, %r109, %r3;
	mul.wide.s32 	%rd47, %r97, 4;
	add.s64 	%rd48, %rd2, %rd47;
	ld.global.u32 	%r98, [%rd48];
	mul.wide.s32 	%rd49, %r98, 4;
	add.s64 	%rd50, %rd1, %rd49;
	ld.global.u32 	%r99, [%rd50];
	setp.eq.s32 	%p53, %r4, %r99;
	setp.lt.s32 	%p54, %r1, %r98;
	and.pred  	%p55, %p54, %p53;
	selp.u32 	%r100, 1, 0, %p55;
	add.s32 	%r114, %r114, %r100;
$L__BB2_13:
	cvta.to.global.u64 	%rd51, %rd5;
	atom.global.add.u32 	%r101, [%rd51], %r114;
$L__BB2_14:
	ret;

}


// ===== COMPILED SASS (sm_100) =====

	.target	sm_100

	.elftype	@"ET_EXEC"


//--------------------- .note.nv.tkinfo           --------------------------
	.section	.note.nv.tkinfo,"",@"SHT_NOTE"
	.sectionflags	@"SHF_NOTE_NV_TKINFO"
	.tkinfo
        /*0018*/ 	.word	0x00000002
        /*0030*/ 	.string	""
        /*0030*/ 	.string	"ptxas"
        /*0030*/ 	.string	"Cuda compilation tools, release 13.0, V13.0.88"
        /*0030*/ 	.string	"Build cuda_13.0.r13.0/compiler.36424714_0"
        /*0030*/ 	.string	"-arch sm_100 -m 64 "



//--------------------- .note.nv.cuinfo           --------------------------
	.section	.note.nv.cuinfo,"",@"SHT_NOTE"
	.sectionflags	@"SHF_NOTE_NV_CUINFO"
        /*0018*/ 	.short	0x0002
        /*001a*/ 	.short	0x0064
        /*001c*/ 	.short	0x0082
	.zero		2


//--------------------- .nv.info                  --------------------------
	.section	.nv.info,"",@"SHT_CUDA_INFO"
	.align	4


	//----- nvinfo : EIATTR_REGCOUNT
	.align		4
        /*0000*/ 	.byte	0x04, 0x2f
        /*0002*/ 	.short	(.L_10 - .L_9)
	.align		4
.L_9:
        /*0004*/ 	.word	index@(_Z12mutateKernelPiPKiS1_S1_iidP17curandStateXORWOW)
        /*0008*/ 	.word	0x00000020


	//----- nvinfo : EIATTR_FRAME_SIZE
	.align		4
.L_10:
        /*000c*/ 	.byte	0x04, 0x11
        /*000e*/ 	.short	(.L_12 - .L_11)
	.align		4
.L_11:
        /*0010*/ 	.word	index@(_Z12mutateKernelPiPKiS1_S1_iidP17curandStateXORWOW)
        /*0014*/ 	.word	0x00000030


	//----- nvinfo : EIATTR_REGCOUNT
	.align		4
.L_12:
        /*0018*/ 	.byte	0x04, 0x2f
        /*001a*/ 	.short	(.L_14 - .L_13)
	.align		4
.L_13:
        /*001c*/ 	.word	index@(_Z11setupKernelP17curandStateXORWOWmi)
        /*0020*/ 	.word	0x0000001f


	//----- nvinfo : EIATTR_FRAME_SIZE
	.align		4
.L_14:
        /*0024*/ 	.byte	0x04, 0x11
        /*0026*/ 	.short	(.L_16 - .L_15)
	.align		4
.L_15:
        /*0028*/ 	.word	index@(_Z11setupKernelP17curandStateXORWOWmi)
        /*002c*/ 	.word	0x00000000


	//----- nvinfo : EIATTR_REGCOUNT
	.align		4
.L_16:
        /*0030*/ 	.byte	0x04, 0x2f
        /*0032*/ 	.short	(.L_18 - .L_17)
	.align		4
.L_17:
        /*0034*/ 	.word	index@(_Z14evaluateKernelPKiS0_S0_Piii)
        /*0038*/ 	.word	0x00000020


	//----- nvinfo : EIATTR_FRAME_SIZE
	.align		4
.L_18:
        /*003c*/ 	.byte	0x04, 0x11
        /*003e*/ 	.short	(.L_20 - .L_19)
	.align		4
.L_19:
        /*0040*/ 	.word	index@(_Z14evaluateKernelPKiS0_S0_Piii)
        /*0044*/ 	.word	0x00000000


	//----- nvinfo : EIATTR_MIN_STACK_SIZE
	.align		4
.L_20:
        /*0048*/ 	.byte	0x04, 0x12
        /*004a*/ 	.short	(.L_22 - .L_21)
	.align		4
.L_21:
        /*004c*/ 	.word	index@(_Z14evaluateKernelPKiS0_S0_Piii)
        /*0050*/ 	.word	0x00000000


	//----- nvinfo : EIATTR_MIN_STACK_SIZE
	.align		4
.L_22:
        /*0054*/ 	.byte	0x04, 0x12
        /*0056*/ 	.short	(.L_24 - .L_23)
	.align		4
.L_23:
        /*0058*/ 	.word	index@(_Z11setupKernelP17curandStateXORWOWmi)
        /*005c*/ 	.word	0x00000000


	//----- nvinfo : EIATTR_MIN_STACK_SIZE
	.align		4
.L_24:
        /*0060*/ 	.byte	0x04, 0x12
        /*0062*/ 	.short	(.L_26 - .L_25)
	.align		4
.L_25:
        /*0064*/ 	.word	index@(_Z12mutateKernelPiPKiS1_S1_iidP17curandStateXORWOW)
        /*0068*/ 	.word	0x00000030
.L_26:


//--------------------- .nv.compat                --------------------------
	.section	.nv.compat,"",@"SHT_CUDA_COMPAT_INFO"
	.align	4
        /*0000*/ 	.byte	0x02, 0x09, 0x00, 0x00, 0x02, 0x02, 0x01, 0x00, 0x02, 0x05, 0x05, 0x00, 0x03, 0x07, 0x01, 0x01
        /*0010*/ 	.byte	0x02, 0x03, 0x00, 0x00, 0x02, 0x06, 0x01, 0x00, 0x04, 0x0b, 0x08, 0x00, 0x01, 0x00, 0x00, 0x00
        /*0020*/ 	.byte	0x00, 0x00, 0x00, 0x00


//--------------------- .nv.info._Z14evaluateKernelPKiS0_S0_Piii --------------------------
	.section	.nv.info._Z14evaluateKernelPKiS0_S0_Piii,"",@"SHT_CUDA_INFO"
	.sectionflags	@""
	.align	4


	//----- nvinfo : EIATTR_CUDA_API_VERSION
	.align		4
        /*0000*/ 	.byte	0x04, 0x37
        /*0002*/ 	.short	(.L_28 - .L_27)
.L_27:
        /*0004*/ 	.word	0x00000082


	//----- nvinfo : EIATTR_KPARAM_INFO
	.align		4
.L_28:
        /*0008*/ 	.byte	0x04, 0x17
        /*000a*/ 	.short	(.L_30 - .L_29)
.L_29:
        /*000c*/ 	.word	0x00000000
        /*0010*/ 	.short	0x0005
        /*0012*/ 	.short	0x0024
        /*0014*/ 	.byte	0x00, 0xf0, 0x11, 0x00


	//----- nvinfo : EIATTR_KPARAM_INFO
	.align		4
.L_30:
        /*0018*/ 	.byte	0x04, 0x17
        /*001a*/ 	.short	(.L_32 - .L_31)
.L_31:
        /*001c*/ 	.word	0x00000000
        /*0020*/ 	.short	0x0004
        /*0022*/ 	.short	0x0020
        /*0024*/ 	.byte	0x00, 0xf0, 0x11, 0x00


	//----- nvinfo : EIATTR_KPARAM_INFO
	.align		4
.L_32:
        /*0028*/ 	.byte	0x04, 0x17
        /*002a*/ 	.short	(.L_34 - .L_33)
.L_33:
        /*002c*/ 	.word	0x00000000
        /*0030*/ 	.short	0x0003
        /*0032*/ 	.short	0x0018
        /*0034*/ 	.byte	0x00, 0xf5, 0x21, 0x00


	//----- nvinfo : EIATTR_KPARAM_INFO
	.align		4
.L_34:
        /*0038*/ 	.byte	0x04, 0x17
        /*003a*/ 	.short	(.L_36 - .L_35)
.L_35:
        /*003c*/ 	.word	0x00000000
        /*0040*/ 	.short	0x0002
        /*0042*/ 	.short	0x0010
        /*0044*/ 	.byte	0x00, 0xf5, 0x21, 0x00


	//----- nvinfo : EIATTR_KPARAM_INFO
	.align		4
.L_36:
        /*0048*/ 	.byte	0x04, 0x17
        /*004a*/ 	.short	(.L_38 - .L_37)
.L_37:
        /*004c*/ 	.word	0x00000000
        /*0050*/ 	.short	0x0001
        /*0052*/ 	.short	0x0008
        /*0054*/ 	.byte	0x00, 0xf5, 0x21, 0x00


	//----- nvinfo : EIATTR_KPARAM_INFO
	.align		4
.L_38:
        /*0058*/ 	.byte	0x04, 0x17
        /*005a*/ 	.short	(.L_40 - .L_39)
.L_39:
        /*005c*/ 	.word	0x00000000
        /*0060*/ 	.short	0x0000
        /*0062*/ 	.short	0x0000
        /*0064*/ 	.byte	0x00, 0xf5, 0x21, 0x00


	//----- nvinfo : EIATTR_SPARSE_MMA_MASK
	.align		4
.L_40:
        /*0068*/ 	.byte	0x03, 0x50
        /*006a*/ 	.short	0x0000


	//----- nvinfo : EIATTR_MAXREG_COUNT
	.align		4
        /*006c*/ 	.byte	0x03, 0x1b
        /*006e*/ 	.short	0x00ff


	//----- nvinfo : EIATTR_MERCURY_ISA_VERSION
	.align		4
        /*0070*/ 	.byte	0x03, 0x5f
        /*0072*/ 	.short	0x0101


	//----- nvinfo : EIATTR_INT_WARP_WIDE_INSTR_OFFSETS
	.align		4
        /*0074*/ 	.byte	0x04, 0x31
        /*0076*/ 	.short	(.L_42 - .L_41)


	//   ....[0]....
.L_41:
        /*0078*/ 	.word	0x00000b20


	//   ....[1]....
        /*007c*/ 	.word	0x00000b40


	//----- nvinfo : EIATTR_VRC_CTA_INIT_COUNT
	.align		4
.L_42:
        /*0080*/ 	.byte	0x02, 0x4a
	.zero		1
	.zero		1


	//----- nvinfo : EIATTR_EXIT_INSTR_OFFSETS
	.align		4
        /*0084*/ 	.byte	0x04, 0x1c
        /*0086*/ 	.short	(.L_44 - .L_43)


	//   ....[0]....
.L_43:
        /*0088*/ 	.word	0x00000070


	//   ....[1]....
        /*008c*/ 	.word	0x00000b90


	//----- nvinfo : EIATTR_CRS_STACK_SIZE
	.align		4
.L_44:
        /*0090*/ 	.byte	0x04, 0x1e
        /*0092*/ 	.short	(.L_46 - .L_45)
.L_45:
        /*0094*/ 	.word	0x00000000


	//----- nvinfo : EIATTR_CBANK_PARAM_SIZE
	.align		4
.L_46:
        /*0098*/ 	.byte	0x03, 0x19
        /*009a*/ 	.short	0x0028


	//----- nvinfo : EIATTR_PARAM_CBANK
	.align		4
        /*009c*/ 	.byte	0x04, 0x0a
        /*009e*/ 	.short	(.L_48 - .L_47)
	.align		4
.L_47:
        /*00a0*/ 	.word	index@(.nv.constant0._Z14evaluateKernelPKiS0_S0_Piii)
        /*00a4*/ 	.short	0x0380
        /*00a6*/ 	.short	0x0028


	//----- nvinfo : EIATTR_SW_WAR
	.align		4
.L_48:
        /*00a8*/ 	.byte	0x04, 0x36
        /*00aa*/ 	.short	(.L_50 - .L_49)
.L_49:
        /*00ac*/ 	.word	0x00000008
.L_50:


//--------------------- .nv.info._Z11setupKernelP17curandStateXORWOWmi --------------------------
	.section	.nv.info._Z11setupKernelP17curandStateXORWOWmi,"",@"SHT_CUDA_INFO"
	.sectionflags	@""
	.align	4


	//----- nvinfo : EIATTR_CUDA_API_VERSION
	.align		4
        /*0000*/ 	.byte	0x04, 0x37
        /*0002*/ 	.short	(.L_52 - .L_51)
.L_51:
        /*0004*/ 	.word	0x00000082


	//----- nvinfo : EIATTR_KPARAM_INFO
	.align		4
.L_52:
        /*0008*/ 	.byte	0x04, 0x17
        /*000a*/ 	.short	(.L_54 - .L_53)
.L_53:
        /*000c*/ 	.word	0x00000000
        /*0010*/ 	.short	0x0002
        /*0012*/ 	.short	0x0010
        /*0014*/ 	.byte	0x00, 0xf0, 0x11, 0x00


	//----- nvinfo : EIATTR_KPARAM_INFO
	.align		4
.L_54:
        /*0018*/ 	.byte	0x04, 0x17
        /*001a*/ 	.short	(.L_56 - .L_55)
.L_55:
        /*001c*/ 	.word	0x00000000
        /*0020*/ 	.short	0x0001
        /*0022*/ 	.short	0x0008
        /*0024*/ 	.byte	0x00, 0xf0, 0x21, 0x00


	//----- nvinfo : EIATTR_KPARAM_INFO
	.align		4
.L_56:
        /*0028*/ 	.byte	0x04, 0x17
        /*002a*/ 	.short	(.L_58 - .L_57)
.L_57:
        /*002c*/ 	.word	0x00000000
        /*0030*/ 	.short	0x0000
        /*0032*/ 	.short	0x0000
        /*0034*/ 	.byte	0x00, 0xf5, 0x21, 0x00


	//----- nvinfo : EIATTR_SPARSE_MMA_MASK
	.align		4
.L_58:
        /*0038*/ 	.byte	0x03, 0x50
        /*003a*/ 	.short	0x0000


	//----- nvinfo : EIATTR_MAXREG_COUNT
	.align		4
        /*003c*/ 	.byte	0x03, 0x1b
        /*003e*/ 	.short	0x00ff


	//----- nvinfo : EIATTR_MERCURY_ISA_VERSION
	.align		4
        /*0040*/ 	.byte	0x03, 0x5f
        /*0042*/ 	.short	0x0101


	//----- nvinfo : EIATTR_VRC_CTA_INIT_COUNT
	.align		4
        /*0044*/ 	.byte	0x02, 0x4a
	.zero		1
	.zero		1


	//----- nvinfo : EIATTR_EXIT_INSTR_OFFSETS
	.align		4
        /*0048*/ 	.byte	0x04, 0x1c
        /*004a*/ 	.short	(.L_60 - .L_59)


	//   ....[0]....
.L_59:
        /*004c*/ 	.word	0x00000070


	//   ....[1]....
        /*0050*/ 	.word	0x00000f00


	//----- nvinfo : EIATTR_CRS_STACK_SIZE
	.align		4
.L_60:
        /*0054*/ 	.byte	0x04, 0x1e
        /*0056*/ 	.short	(.L_62 - .L_61)
.L_61:
        /*0058*/ 	.word	0x00000000


	//----- nvinfo : EIATTR_CBANK_PARAM_SIZE
	.align		4
.L_62:
        /*005c*/ 	.byte	0x03, 0x19
        /*005e*/ 	.short	0x0014


	//----- nvinfo : EIATTR_PARAM_CBANK
	.align		4
        /*0060*/ 	.byte	0x04, 0x0a
        /*0062*/ 	.short	(.L_64 - .L_63)
	.align		4
.L_63:
        /*0064*/ 	.word	index@(.nv.constant0._Z11setupKernelP17curandStateXORWOWmi)
        /*0068*/ 	.short	0x0380
        /*006a*/ 	.short	0x0014


	//----- nvinfo : EIATTR_SW_WAR
	.align		4
.L_64:
        /*006c*/ 	.byte	0x04, 0x36
        /*006e*/ 	.short	(.L_66 - .L_65)
.L_65:
        /*0070*/ 	.word	0x00000008
.L_66:


//--------------------- .nv.info._Z12mutateKernelPiPKiS1_S1_iidP17curandStateXORWOW --------------------------
	.section	.nv.info._Z12mutateKernelPiPKiS1_S1_iidP17curandStateXORWOW,"",@"SHT_CUDA_INFO"
	.sectionflags	@""
	.align	4


	//----- nvinfo : EIATTR_CUDA_API_VERSION
	.align		4
        /*0000*/ 	.byte	0x04, 0x37
        /*0002*/ 	.short	(.L_68 - .L_67)
.L_67:
        /*0004*/ 	.word	0x00000082


	//----- nvinfo : EIATTR_KPARAM_INFO
	.align		4
.L_68:
        /*0008*/ 	.byte	0x04, 0x17
        /*000a*/ 	.short	(.L_70 - .L_69)
.L_69:
        /*000c*/ 	.word	0x00000000
        /*0010*/ 	.short	0x0007
        /*0012*/ 	.short	0x0030
        /*0014*/ 	.byte	0x00, 0xf5, 0x21, 0x00


	//----- nvinfo : EIATTR_KPARAM_INFO
	.align		4
.L_70:
        /*0018*/ 	.byte	0x04, 0x17
        /*001a*/ 	.short	(.L_72 - .L_71)
.L_71:
        /*001c*/ 	.word	0x00000000
        /*0020*/ 	.short	0x0006
        /*0022*/ 	.short	0x0028
        /*0024*/ 	.byte	0x00, 0xf0, 0x21, 0x00


	//----- nvinfo : EIATTR_KPARAM_INFO
	.align		4
.L_72:
        /*0028*/ 	.byte	0x04, 0x17
        /*002a*/ 	.short	(.L_74 - .L_73)
.L_73:
        /*002c*/ 	.word	0x00000000
        /*0030*/ 	.short	0x0005
        /*0032*/ 	.short	0x0024
        /*0034*/ 	.byte	0x00, 0xf0, 0x11, 0x00


	//----- nvinfo : EIATTR_KPARAM_INFO
	.align		4
.L_74:
        /*0038*/ 	.byte	0x04, 0x17
        /*003a*/ 	.short	(.L_76 - .L_75)
.L_75:
        /*003c*/ 	.word	0x00000000
        /*0040*/ 	.short	0x0004
        /*0042*/ 	.short	0x0020
        /*0044*/ 	.byte	0x00, 0xf0, 0x11, 0x00


	//----- nvinfo : EIATTR_KPARAM_INFO
	.align		4
.L_76:
        /*0048*/ 	.byte	0x04, 0x17
        /*004a*/ 	.short	(.L_78 - .L_77)
.L_77:
        /*004c*/ 	.word	0x00000000
        /*0050*/ 	.short	0x0003
        /*0052*/ 	.short	0x0018
        /*0054*/ 	.byte	0x00, 0xf5, 0x21, 0x00


	//----- nvinfo : EIATTR_KPARAM_INFO
	.align		4
.L_78:
        /*0058*/ 	.byte	0x04, 0x17
        /*005a*/ 	.short	(.L_80 - .L_79)
.L_79:
        /*005c*/ 	.word	0x00000000
        /*0060*/ 	.short	0x0002
        /*0062*/ 	.short	0x0010
        /*0064*/ 	.byte	0x00, 0xf5, 0x21, 0x00


	//----- nvinfo : EIATTR_KPARAM_INFO
	.align		4
.L_80:
        /*0068*/ 	.byte	0x04, 0x17
        /*006a*/ 	.short	(.L_82 - .L_81)
.L_81:
        /*006c*/ 	.word	0x00000000
        /*0070*/ 	.short	0x0001
        /*0072*/ 	.short	0x0008
        /*0074*/ 	.byte	0x00, 0xf5, 0x21, 0x00


	//----- nvinfo : EIATTR_KPARAM_INFO
	.align		4
.L_82:
        /*0078*/ 	.byte	0x04, 0x17
        /*007a*/ 	.short	(.L_84 - .L_83)
.L_83:
        /*007c*/ 	.word	0x00000000
        /*0080*/ 	.short	0x0000
        /*0082*/ 	.short	0x0000
        /*0084*/ 	.byte	0x00, 0xf5, 0x21, 0x00


	//----- nvinfo : EIATTR_SPARSE_MMA_MASK
	.align		4
.L_84:
        /*0088*/ 	.byte	0x03, 0x50
        /*008a*/ 	.short	0x0000


	//----- nvinfo : EIATTR_MAXREG_COUNT
	.align		4
        /*008c*/ 	.byte	0x03, 0x1b
        /*008e*/ 	.short	0x00ff


	//----- nvinfo : EIATTR_MERCURY_ISA_VERSION
	.align		4
        /*0090*/ 	.byte	0x03, 0x5f
        /*0092*/ 	.short	0x0101


	//----- nvinfo : EIATTR_VRC_CTA_INIT_COUNT
	.align		4
        /*0094*/ 	.byte	0x02, 0x4a
	.zero		1
	.zero		1


	//----- nvinfo : EIATTR_EXIT_INSTR_OFFSETS
	.align		4
        /*0098*/ 	.byte	0x04, 0x1c
        /*009a*/ 	.short	(.L_86 - .L_85)


	//   ....[0]....
.L_85:
        /*009c*/ 	.word	0x00000080


	//   ....[1]....
        /*00a0*/ 	.word	0x000000e0


	//   ....[2]....
        /*00a4*/ 	.word	0x00000130


	//   ....[3]....
        /*00a8*/ 	.word	0x00000fd0


	//   ....[4]....
        /*00ac*/ 	.word	0x000011e0


	//   ....[5]....
        /*00b0*/ 	.word	0x00002660


	//   ....[6]....
        /*00b4*/ 	.word	0x000027f0


	//----- nvinfo : EIATTR_CRS_STACK_SIZE
	.align		4
.L_86:
        /*00b8*/ 	.byte	0x04, 0x1e
        /*00ba*/ 	.short	(.L_88 - .L_87)
.L_87:
        /*00bc*/ 	.word	0x00000000


	//----- nvinfo : EIATTR_CBANK_PARAM_SIZE
	.align		4
.L_88:
        /*00c0*/ 	.byte	0x03, 0x19
        /*00c2*/ 	.short	0x0038


	//----- nvinfo : EIATTR_PARAM_CBANK
	.align		4
        /*00c4*/ 	.byte	0x04, 0x0a
        /*00c6*/ 	.short	(.L_90 - .L_89)
	.align		4
.L_89:
        /*00c8*/ 	.word	index@(.nv.constant0._Z12mutateKernelPiPKiS1_S1_iidP17curandStateXORWOW)
        /*00cc*/ 	.short	0x0380
        /*00ce*/ 	.short	0x0038


	//----- nvinfo : EIATTR_SW_WAR
	.align		4
.L_90:
        /*00d0*/ 	.byte	0x04, 0x36
        /*00d2*/ 	.short	(.L_92 - .L_91)
.L_91:
        /*00d4*/ 	.word	0x00000008
.L_92:


//--------------------- .nv.callgraph             --------------------------
	.section	.nv.callgraph,"",@"SHT_CUDA_CALLGRAPH"
	.align	4
	.sectionentsize	8
	.align		4
        /*0000*/ 	.word	0x00000000
	.align		4
        /*0004*/ 	.word	0xffffffff
	.align		4
        /*0008*/ 	.word	0x00000000
	.align		4
        /*000c*/ 	.word	0xfffffffe
	.align		4
        /*0010*/ 	.word	0x00000000
	.align		4
        /*0014*/ 	.word	0xfffffffd
	.align		4
        /*0018*/ 	.word	0x00000000
	.align		4
        /*001c*/ 	.word	0xfffffffc


//--------------------- .nv.constant4             --------------------------
	.section	.nv.constant4,"a",@progbits
	.align	8
	.align		8
.nv.constant4:
        /*0000*/ 	.dword	precalc_xorwow_matrix
	.align		8
        /*0008*/ 	.dword	precalc_xorwow_offset_matrix
	.align		8
        /*0010*/ 	.dword	mrg32k3aM1
	.align		8
        /*0018*/ 	.dword	mrg32k3aM2
	.align		8
        /*0020*/ 	.dword	mrg32k3aM1SubSeq
	.align		8
        /*0028*/ 	.dword	mrg32k3aM2SubSeq
	.align		8
        /*0030*/ 	.dword	mrg32k3aM1Seq
	.align		8
        /*0038*/ 	.dword	mrg32k3aM2Seq


//--------------------- .nv.constant3             --------------------------
	.section	.nv.constant3,"a",@progbits
	.align	8
.nv.constant3:
	.type		__cr_lgamma_table,@object
	.size		__cr_lgamma_table,(.L_8 - __cr_lgamma_table)
__cr_lgamma_table:
        /*0000*/ 	.byte	0x00, 0x00, 0x00, 0x00, 0x00, 0x00, 0x00, 0x00, 0x00, 0x00, 0x00, 0x00, 0x00, 0x00, 0x00, 0x00
        /*0010*/ 	.byte	0xef, 0x39, 0xfa, 0xfe, 0x42, 0x2e, 0xe6, 0x3f, 0x02, 0x20, 0x2a, 0xfa, 0x0b, 0xab, 0xfc, 0x3f
        /*0020*/ 	.byte	0xf9, 0x2c, 0x92, 0x7c, 0xa7, 0x6c, 0x09, 0x40, 0xc9, 0x79, 0x44, 0x3c, 0x64, 0x26, 0x13, 0x40
        /*0030*/ 	.byte	0xca, 0x01, 0xcf, 0x3a, 0x27, 0x51, 0x1a, 0x40, 0x30, 0xcc, 0x2d, 0xf3, 0xe1, 0x0c, 0x21, 0x40
        /*0040*/ 	.byte	0x0d, 0xb7, 0xfc, 0x82, 0x8e, 0x35, 0x25, 0x40
.L_8:


//--------------------- .text._Z14evaluateKernelPKiS0_S0_Piii --------------------------
	.section	.text._Z14evaluateKernelPKiS0_S0_Piii,"ax",@progbits
	.align	128
        .global         _Z14evaluateKernelPKiS0_S0_Piii
        .type           _Z14evaluateKernelPKiS0_S0_Piii,@function
        .size           _Z14evaluateKernelPKiS0_S0_Piii,(.L_x_41 - _Z14evaluateKernelPKiS0_S0_Piii)
        .other          _Z14evaluateKernelPKiS0_S0_Piii,@"STO_CUDA_ENTRY STV_DEFAULT"
_Z14evaluateKernelPKiS0_S0_Piii:
.text._Z14evaluateKernelPKiS0_S0_Piii:
[----:B------:R-:W-:Y:S01]  /*0000*/  LDC R1, c[0x0][0x37c] ;  /* 0x0000df00ff017b82 */ /* 0x000fe20000000800 */
[----:B------:R-:W0:Y:S07]  /*0010*/  S2R R3, SR_TID.X ;  /* 0x0000000000037919 */ /* 0x000e2e0000002100 */
[----:B------:R-:W0:Y:S01]  /*0020*/  S2UR UR4, SR_CTAID.X ;  /* 0x00000000000479c3 */ /* 0x000e220000002500 */
[----:B------:R-:W1:Y:S07]  /*0030*/  LDCU UR5, c[0x0][0x3a4] ;  /* 0x00007480ff0577ac */ /* 0x000e6e0008000800 */
[----:B------:R-:W0:Y:S02]  /*0040*/  LDC R0, c[0x0][0x360] ;  /* 0x0000d800ff007b82 */ /* 0x000e240000000800 */
[----:B0-----:R-:W-:-:S05]  /*0050*/  IMAD R0, R0, UR4, R3 ;  /* 0x0000000400007c24 */ /* 0x001fca000f8e0203 */
[----:B-1----:R-:W-:-:S13]  /*0060*/  ISETP.GE.AND P0, PT, R0, UR5, PT ;  /* 0x0000000500007c0c */ /* 0x002fda000bf06270 */
[----:B------:R-:W-:Y:S05]  /*0070*/  @P0 EXIT ;  /* 0x000000000000094d */ /* 0x000fea0003800000 */
[----:B------:R-:W0:Y:S01]  /*0080*/  LDC.64 R2, c[0x0][0x390] ;  /* 0x0000e400ff027b82 */ /* 0x000e220000000a00 */
[----:B------:R-:W1:Y:S01]  /*0090*/  LDCU.64 UR6, c[0x0][0x358] ;  /* 0x00006b00ff0677ac */ /* 0x000e620008000a00 */
[----:B0-----:R-:W-:-:S06]  /*00a0*/  IMAD.WIDE R2, R0, 0x4, R2 ;  /* 0x0000000400027825 */ /* 0x001fcc00078e0202 */
[----:B-1----:R-:W2:Y:S01]  /*00b0*/  LDG.E R2, desc[UR6][R2.64] ;  /* 0x0000000602027981 */ /* 0x002ea2000c1e1900 */
[----:B------:R-:W-:Y:S01]  /*00c0*/  BSSY.RECONVERGENT B0, `(.L_x_0) ;  /* 0x00000a4000007945 */ /* 0x000fe20003800200 */
[----:B------:R-:W-:Y:S01]  /*00d0*/  IMAD.MOV.U32 R20, RZ, RZ, RZ ;  /* 0x000000ffff147224 */ /* 0x000fe200078e00ff */
[----:B--2---:R-:W-:-:S13]  /*00e0*/  ISETP.GE.AND P0, PT, R2, 0x1, PT ;  /* 0x000000010200780c */ /* 0x004fda0003f06270 */
[----:B------:R-:W-:Y:S05]  /*00f0*/  @!P0 BRA `(.L_x_1) ;  /* 0x0000000800808947 */ /* 0x000fea0003800000 */
[----:B------:R-:W0:Y:S01]  /*0100*/  LDC.64 R12, c[0x0][0x380] ;  /* 0x0000e000ff0c7b82 */ /* 0x000e220000000a00 */
[----:B------:R-:W1:Y:S01]  /*0110*/  LDCU UR4, c[0x0][0x3a0] ;  /* 0x00007400ff0477ac */ /* 0x000e620008000800 */
[----:B0-----:R-:W-:-:S05]  /*0120*/  IMAD.WIDE R8, R0, 0x4, R12 ;  /* 0x0000000400087825 */ /* 0x001fca00078e020c */
[----:B------:R0:W5:Y:S01]  /*0130*/  LDG.E R4, desc[UR6][R8.64] ;  /* 0x0000000608047981 */ /* 0x000162000c1e1900 */
[----:B------:R-:W-:Y:S01]  /*0140*/  ISETP.GE.U32.AND P0, PT, R2, 0x8, PT ;  /* 0x000000080200780c */ /* 0x000fe20003f06070 */
[----:B-1----:R-:W-:Y:S01]  /*0150*/  IMAD R7, R0, UR4, RZ ;  /* 0x0000000400077c24 */ /* 0x002fe2000f8e02ff */
[----:B------:R-:W-:Y:S01]  /*0160*/  LOP3.LUT R5, R2, 0x7, RZ, 0xc0, !PT ;  /* 0x0000000702057812 */ /* 0x000fe200078ec0ff */
[----:B------:R-:W-:Y:S01]  /*0170*/  BSSY.RECONVERGENT B1, `(.L_x_2) ;  /* 0x0000049000017945 */ /* 0x000fe20003800200 */
[----:B------:R-:W-:Y:S02]  /*0180*/  IMAD.MOV.U32 R6, RZ, RZ, RZ ;  /* 0x000000ffff067224 */ /* 0x000fe400078e00ff */
[----:B------:R-:W-:Y:S01]  /*0190*/  ISETP.NE.AND P2, PT, R5, RZ, PT ;  /* 0x000000ff0500720c */ /* 0x000fe20003f45270 */
[----:B------:R-:W-:-:S06]  /*01a0*/  IMAD.MOV.U32 R20, RZ, RZ, RZ ;  /* 0x000000ffff147224 */ /* 0x000fcc00078e00ff */
[----:B0-----:R-:W-:Y:S06]  /*01b0*/  @!P0 BRA `(.L_x_3) ;  /* 0x0000000400108947 */ /* 0x001fec0003800000 */
[----:B------:R-:W0:Y:S01]  /*01c0*/  LDC.64 R14, c[0x0][0x388] ;  /* 0x0000e200ff0e7b82 */ /* 0x000e220000000a00 */
[----:B------:R-:W-:Y:S01]  /*01d0*/  LOP3.LUT R6, R2, 0x7ffffff8, RZ, 0xc0, !PT ;  /* 0x7ffffff802067812 */ /* 0x000fe200078ec0ff */
[----:B------:R-:W-:Y:S02]  /*01e0*/  IMAD.MOV.U32 R20, RZ, RZ, RZ ;  /* 0x000000ffff147224 */ /* 0x000fe400078e00ff */
[----:B------:R-:W-:Y:S02]  /*01f0*/  IMAD.MOV.U32 R3, RZ, RZ, R7 ;  /* 0x000000ffff037224 */ /* 0x000fe400078e0007 */
[----:B------:R-:W-:Y:S01]  /*0200*/  IMAD.MOV R8, RZ, RZ, -R6 ;  /* 0x000000ffff087224 */ /* 0x000fe200078e0a06 */
[----:B0-----:R-:W-:-:S04]  /*0210*/  IADD3 R14, P0, PT, R14, 0x10, RZ ;  /* 0x000000100e0e7810 */ /* 0x001fc80007f1e0ff */
[----:B------:R-:W-:-:S09]  /*0220*/  IADD3.X R15, PT, PT, RZ, R15, RZ, P0, !PT ;  /* 0x0000000fff0f7210 */ /* 0x000fd200007fe4ff */
.L_x_4:
[----:B------:R-:W-:-:S05]  /*0230*/  IMAD.WIDE R16, R3, 0x4, R14 ;  /* 0x0000000403107825 */ /* 0x000fca00078e020e */
[----:B------:R-:W2:Y:S04]  /*0240*/  LDG.E R9, desc[UR6][R16.64+-0x10] ;  /* 0xfffff00610097981 */ /* 0x000ea8000c1e1900 */
[----:B------:R-:W3:Y:S04]  /*0250*/  LDG.E R25, desc[UR6][R16.64+-0xc] ;  /* 0xfffff40610197981 */ /* 0x000ee8000c1e1900 */
[----:B------:R-:W4:Y:S04]  /*0260*/  LDG.E R10, desc[UR6][R16.64+-0x4] ;  /* 0xfffffc06100a7981 */ /* 0x000f28000c1e1900 */
[----:B------:R-:W4:Y:S04]  /*0270*/  LDG.E R26, desc[UR6][R16.64+-0x8] ;  /* 0xfffff806101a7981 */ /* 0x000f28000c1e1900 */
[----:B------:R-:W4:Y:S04]  /*0280*/  LDG.E R27, desc[UR6][R16.64] ;  /* 0x00000006101b7981 */ /* 0x000f28000c1e1900 */
[----:B------:R-:W4:Y:S01]  /*0290*/  LDG.E R11, desc[UR6][R16.64+0x4] ;  /* 0x00000406100b7981 */ /* 0x000f22000c1e1900 */
[----:B--2---:R-:W-:-:S06]  /*02a0*/  IMAD.WIDE R28, R9, 0x4, R12 ;  /* 0x00000004091c7825 */ /* 0x004fcc00078e020c */
[----:B------:R-:W2:Y:S01]  /*02b0*/  LDG.E R29, desc[UR6][R28.64] ;  /* 0x000000061c1d7981 */ /* 0x000ea2000c1e1900 */
[----:B---3--:R-:W-:-:S06]  /*02c0*/  IMAD.WIDE R22, R25, 0x4, R12 ;  /* 0x0000000419167825 */ /* 0x008fcc00078e020c */
[----:B------:R-:W3:Y:S01]  /*02d0*/  LDG.E R23, desc[UR6][R22.64] ;  /* 0x0000000616177981 */ /* 0x000ee2000c1e1900 */
[----:B----4-:R-:W-:Y:S01]  /*02e0*/  IMAD.WIDE R18, R26, 0x4, R12 ;  /* 0x000000041a127825 */ /* 0x010fe200078e020c */
[----:B--2--5:R-:W-:-:S03]  /*02f0*/  ISETP.NE.AND P1, PT, R4, R29, PT ;  /* 0x0000001d0400720c */ /* 0x024fc60003f25270 */
[----:B------:R-:W-:-:S06]  /*0300*/  IMAD.WIDE R28, R10, 0x4, R12 ;  /* 0x000000040a1c7825 */ /* 0x000fcc00078e020c */
[----:B------:R-:W2:Y:S04]  /*0310*/  LDG.E R29, desc[UR6][R28.64] ;  /* 0x000000061c1d7981 */ /* 0x000ea8000c1e1900 */
[----:B------:R-:W4:Y:S04]  /*0320*/  LDG.E R28, desc[UR6][R16.64+0x8] ;  /* 0x00000806101c7981 */ /* 0x000f28000c1e1900 */
[----:B------:R-:W2:Y:S01]  /*0330*/  LDG.E R17, desc[UR6][R16.64+0xc] ;  /* 0x00000c0610117981 */ /* 0x000ea2000c1e1900 */
[----:B------:R-:W-:-:S03]  /*0340*/  ISETP.LT.AND P1, PT, R0, R9, !P1 ;  /* 0x000000090000720c */ /* 0x000fc60004f21270 */
[----:B------:R0:W2:Y:S02]  /*0350*/  LDG.E R9, desc[UR6][R18.64] ;  /* 0x0000000612097981 */ /* 0x0000a4000c1e1900 */
[----:B0-----:R-:W-:-:S05]  /*0360*/  IMAD.WIDE R18, R27, 0x4, R12 ;  /* 0x000000041b127825 */ /* 0x001fca00078e020c */
[----:B------:R0:W2:Y:S01]  /*0370*/  LDG.E R21, desc[UR6][R18.64] ;  /* 0x0000000612157981 */ /* 0x0000a2000c1e1900 */
[----:B---3--:R-:W-:Y:S01]  /*0380*/  ISETP.NE.AND P0, PT, R4, R23, PT ;  /* 0x000000170400720c */ /* 0x008fe20003f05270 */
[----:B0-----:R-:W-:-:S06]  /*0390*/  IMAD.WIDE R18, R11, 0x4, R12 ;  /* 0x000000040b127825 */ /* 0x001fcc00078e020c */
[----:B------:R-:W3:Y:S01]  /*03a0*/  LDG.E R19, desc[UR6][R18.64] ;  /* 0x0000000612137981 */ /* 0x000ee2000c1e1900 */
[----:B------:R-:W-:Y:S01]  /*03b0*/  ISETP.LT.AND P0, PT, R0, R25, !P0 ;  /* 0x000000190000720c */ /* 0x000fe20004701270 */
[----:B----4-:R-:W-:-:S06]  /*03c0*/  IMAD.WIDE R22, R28, 0x4, R12 ;  /* 0x000000041c167825 */ /* 0x010fcc00078e020c */
[----:B------:R-:W4:Y:S01]  /*03d0*/  LDG.E R23, desc[UR6][R22.64] ;  /* 0x0000000616177981 */ /* 0x000f22000c1e1900 */
[----:B--2---:R-:W-:-:S06]  /*03e0*/  IMAD.WIDE R24, R17, 0x4, R12 ;  /* 0x0000000411187825 */ /* 0x004fcc00078e020c */
[----:B------:R-:W2:Y:S01]  /*03f0*/  LDG.E R25, desc[UR6][R24.64] ;  /* 0x0000000618197981 */ /* 0x000ea2000c1e1900 */
[----:B------:R-:W-:Y:S01]  /*0400*/  ISETP.NE.AND P3, PT, R4, R9, PT ;  /* 0x000000090400720c */ /* 0x000fe20003f65270 */
[C---:B------:R-:W-:Y:S01]  /*0410*/  VIADD R9, R20.reuse, 0x1 ;  /* 0x0000000114097836 */ /* 0x040fe20000000000 */
[----:B------:R-:W-:Y:S02]  /*0420*/  @!P1 IADD3 R9, PT, PT, R20, RZ, RZ ;  /* 0x000000ff14099210 */ /* 0x000fe40007ffe0ff */
[----:B------:R-:W-:Y:S02]  /*0430*/  ISETP.LT.AND P1, PT, R0, R26, !P3 ;  /* 0x0000001a0000720c */ /* 0x000fe40005f21270 */
[----:B------:R-:W-:Y:S01]  /*0440*/  ISETP.NE.AND P3, PT, R4, R29, PT ;  /* 0x0000001d0400720c */ /* 0x000fe20003f65270 */
[----:B------:R-:W-:Y:S02]  /*0450*/  VIADD R16, R9, 0x1 ;  /* 0x0000000109107836 */ /* 0x000fe40000000000 */
[----:B------:R-:W-:Y:S01]  /*0460*/  @!P0 IMAD.MOV R16, RZ, RZ, R9 ;  /* 0x000000ffff108224 */ /* 0x000fe200078e0209 */
[----:B------:R-:W-:-:S02]  /*0470*/  ISETP.LT.AND P0, PT, R0, R10, !P3 ;  /* 0x0000000a0000720c */ /* 0x000fc40005f01270 */
[----:B------:R-:W-:Y:S01]  /*0480*/  ISETP.NE.AND P3, PT, R4, R21, PT ;  /* 0x000000150400720c */ /* 0x000fe20003f65270 */
[----:B------:R-:W-:-:S04]  /*0490*/  VIADD R9, R16, 0x1 ;  /* 0x0000000110097836 */ /* 0x000fc80000000000 */
[----:B------:R-:W-:Y:S02]  /*04a0*/  @!P1 IADD3 R9, PT, PT, R16, RZ, RZ ;  /* 0x000000ff10099210 */ /* 0x000fe40007ffe0ff */
[----:B------:R-:W-:-:S03]  /*04b0*/  ISETP.LT.AND P1, PT, R0, R27, !P3 ;  /* 0x0000001b0000720c */ /* 0x000fc60005f21270 */
[----:B------:R-:W-:Y:S02]  /*04c0*/  VIADD R10, R9, 0x1 ;  /* 0x00000001090a7836 */ /* 0x000fe40000000000 */
[----:B------:R-:W-:Y:S01]  /*04d0*/  @!P0 IMAD.MOV R10, RZ, RZ, R9 ;  /* 0x000000ffff0a8224 */ /* 0x000fe200078e0209 */
[----:B---3--:R-:W-:-:S03]  /*04e0*/  ISETP.NE.AND P3, PT, R4, R19, PT ;  /* 0x000000130400720c */ /* 0x008fc60003f65270 */
[----:B------:R-:W-:Y:S01]  /*04f0*/  VIADD R9, R10, 0x1 ;  /* 0x000000010a097836 */ /* 0x000fe20000000000 */
[----:B------:R-:W-:-:S03]  /*0500*/  ISETP.LT.AND P0, PT, R0, R11, !P3 ;  /* 0x0000000b0000720c */ /* 0x000fc60005f01270 */
[----:B------:R-:W-:Y:S02]  /*0510*/  @!P1 IADD3 R9, PT, PT, R10, RZ, RZ ;  /* 0x000000ff0a099210 */ /* 0x000fe40007ffe0ff */
[----:B------:R-:W-:-:S03]  /*0520*/  IADD3 R8, PT, PT, R8, 0x8, RZ ;  /* 0x0000000808087810 */ /* 0x000fc60007ffe0ff */
[----:B------:R-:W-:-:S05]  /*0530*/  VIADD R10, R9, 0x1 ;  /* 0x00000001090a7836 */ /* 0x000fca0000000000 */
[----:B------:R-:W-:-:S04]  /*0540*/  @!P0 IMAD.MOV R10, RZ, RZ, R9 ;  /* 0x000000ffff0a8224 */ /* 0x000fc800078e0209 */
[----:B------:R-:W-:Y:S02]  /*0550*/  VIADD R9, R10, 0x1 ;  /* 0x000000010a097836 */ /* 0x000fe40000000000 */
[----:B------:R-:W-:Y:S01]  /*0560*/  VIADD R3, R3, 0x8 ;  /* 0x0000000803037836 */ /* 0x000fe20000000000 */
[----:B----4-:R-:W-:-:S04]  /*0570*/  ISETP.NE.AND P3, PT, R4, R23, PT ;  /* 0x000000170400720c */ /* 0x010fc80003f65270 */
[----:B------:R-:W-:Y:S02]  /*0580*/  ISETP.LT.AND P1, PT, R0, R28, !P3 ;  /* 0x0000001c0000720c */ /* 0x000fe40005f21270 */
[----:B--2---:R-:W-:-:S04]  /*0590*/  ISETP.NE.AND P3, PT, R4, R25, PT ;  /* 0x000000190400720c */ /* 0x004fc80003f65270 */
[----:B------:R-:W-:-:S07]  /*05a0*/  ISETP.LT.AND P0, PT, R0, R17, !P3 ;  /* 0x000000110000720c */ /* 0x000fce0005f01270 */
[----:B------:R-:W-:Y:S01]  /*05b0*/  @!P1 IMAD.MOV R9, RZ, RZ, R10 ;  /* 0x000000ffff099224 */ /* 0x000fe200078e020a */
[----:B------:R-:W-:-:S03]  /*05c0*/  ISETP.NE.AND P1, PT, R8, RZ, PT ;  /* 0x000000ff0800720c */ /* 0x000fc60003f25270 */
[C---:B------:R-:W-:Y:S02]  /*05d0*/  VIADD R20, R9.reuse, 0x1 ;  /* 0x0000000109147836 */ /* 0x040fe40000000000 */
[----:B------:R-:W-:-:S08]  /*05e0*/  @!P0 IADD3 R20, PT, PT, R9, RZ, RZ ;  /* 0x000000ff09148210 */ /* 0x000fd00007ffe0ff */
[----:B------:R-:W-:Y:S05]  /*05f0*/  @P1 BRA `(.L_x_4) ;  /* 0xfffffffc000c1947 */ /* 0x000fea000383ffff */
.L_x_3:
[----:B------:R-:W-:Y:S05]  /*0600*/  BSYNC.RECONVERGENT B1 ;  /* 0x0000000000017941 */ /* 0x000fea0003800200 */
.L_x_2:
[----:B------:R-:W-:Y:S05]  /*0610*/  @!P2 BRA `(.L_x_1) ;  /* 0x000000040038a947 */ /* 0x000fea0003800000 */
[----:B------:R-:W-:Y:S01]  /*0620*/  ISETP.GE.U32.AND P0, PT, R5, 0x4, PT ;  /* 0x000000040500780c */ /* 0x000fe20003f06070 */
[----:B------:R-:W-:Y:S01]  /*0630*/  BSSY.RECONVERGENT B1, `(.L_x_5) ;  /* 0x0000024000017945 */ /* 0x000fe20003800200 */
[----:B------:R-:W-:-:S04]  /*0640*/  LOP3.LUT R21, R2, 0x3, RZ, 0xc0, !PT ;  /* 0x0000000302157812 */ /* 0x000fc800078ec0ff */
[----:B------:R-:W-:-:S07]  /*0650*/  ISETP.NE.AND P2, PT, R21, RZ, PT ;  /* 0x000000ff1500720c */ /* 0x000fce0003f45270 */
[----:B------:R-:W-:Y:S06]  /*0660*/  @!P0 BRA `(.L_x_6) ;  /* 0x0000000000808947 */ /* 0x000fec0003800000 */
[----:B------:R-:W0:Y:S01]  /*0670*/  LDC.64 R14, c[0x0][0x388] ;  /* 0x0000e200ff0e7b82 */ /* 0x000e220000000a00 */
[----:B------:R-:W-:-:S04]  /*0680*/  IMAD.IADD R3, R7, 0x1, R6 ;  /* 0x0000000107037824 */ /* 0x000fc800078e0206 */
[----:B0-----:R-:W-:-:S05]  /*0690*/  IMAD.WIDE R14, R3, 0x4, R14 ;  /* 0x00000004030e7825 */ /* 0x001fca00078e020e */
[----:B------:R-:W2:Y:S04]  /*06a0*/  LDG.E R3, desc[UR6][R14.64] ;  /* 0x000000060e037981 */ /* 0x000ea8000c1e1900 */
[----:B------:R-:W3:Y:S04]  /*06b0*/  LDG.E R5, desc[UR6][R14.64+0x4] ;  /* 0x000004060e057981 */ /* 0x000ee8000c1e1900 */
[----:B------:R-:W4:Y:S04]  /*06c0*/  LDG.E R23, desc[UR6][R14.64+0x8] ;  /* 0x000008060e177981 */ /* 0x000f28000c1e1900 */
[----:B------:R-:W4:Y:S01]  /*06d0*/  LDG.E R25, desc[UR6][R14.64+0xc] ;  /* 0x00000c060e197981 */ /* 0x000f22000c1e1900 */
[----:B--2---:R-:W-:-:S04]  /*06e0*/  IMAD.WIDE R16, R3, 0x4, R12 ;  /* 0x0000000403107825 */ /* 0x004fc800078e020c */
[--C-:B---3--:R-:W-:Y:S02]  /*06f0*/  IMAD.WIDE R18, R5, 0x4, R12.reuse ;  /* 0x0000000405127825 */ /* 0x108fe400078e020c */
[----:B------:R-:W2:Y:S02]  /*0700*/  LDG.E R17, desc[UR6][R16.64] ;  /* 0x0000000610117981 */ /* 0x000ea4000c1e1900 */
[--C-:B----4-:R-:W-:Y:S02]  /*0710*/  IMAD.WIDE R10, R23, 0x4, R12.reuse ;  /* 0x00000004170a7825 */ /* 0x110fe400078e020c */
[----:B------:R-:W3:Y:S02]  /*0720*/  LDG.E R19, desc[UR6][R18.64] ;  /* 0x0000000612137981 */ /* 0x000ee4000c1e1900 */
[----:B------:R-:W-:Y:S02]  /*0730*/  IMAD.WIDE R8, R25, 0x4, R12 ;  /* 0x0000000419087825 */ /* 0x000fe400078e020c */
[----:B------:R-:W4:Y:S04]  /*0740*/  LDG.E R11, desc[UR6][R10.64] ;  /* 0x000000060a0b7981 */ /* 0x000f28000c1e1900 */
[----:B------:R-:W4:Y:S01]  /*0750*/  LDG.E R9, desc[UR6][R8.64] ;  /* 0x0000000608097981 */ /* 0x000f22000c1e1900 */
[----:B------:R-:W-:Y:S01]  /*0760*/  VIADD R6, R6, 0x4 ;  /* 0x0000000406067836 */ /* 0x000fe20000000000 */
[----:B--2--5:R-:W-:-:S04]  /*0770*/  ISETP.NE.AND P1, PT, R4, R17, PT ;  /* 0x000000110400720c */ /* 0x024fc80003f25270 */
[----:B------:R-:W-:Y:S01]  /*0780*/  ISETP.LT.AND P1, PT, R0, R3, !P1 ;  /* 0x000000030000720c */ /* 0x000fe20004f21270 */
[----:B------:R-:W-:Y:S01]  /*0790*/  VIADD R3, R20, 0x1 ;  /* 0x0000000114037836 */ /* 0x000fe20000000000 */
[C---:B---3--:R-:W-:Y:S02]  /*07a0*/  ISETP.NE.AND P0, PT, R4.reuse, R19, PT ;  /* 0x000000130400720c */ /* 0x048fe40003f05270 */
[----:B----4-:R-:W-:Y:S02]  /*07b0*/  ISETP.NE.AND P3, PT, R4, R11, PT ;  /* 0x0000000b0400720c */ /* 0x010fe40003f65270 */
[----:B------:R-:W-:-:S07]  /*07c0*/  ISETP.LT.AND P0, PT, R0, R5, !P0 ;  /* 0x000000050000720c */ /* 0x000fce0004701270 */
[----:B------:R-:W-:Y:S01]  /*07d0*/  @!P1 IMAD.MOV R3, RZ, RZ, R20 ;  /* 0x000000ffff039224 */ /* 0x000fe200078e0214 */
[----:B------:R-:W-:Y:S02]  /*07e0*/  ISETP.LT.AND P1, PT, R0, R23, !P3 ;  /* 0x000000170000720c */ /* 0x000fe40005f21270 */
[----:B------:R-:W-:Y:S02]  /*07f0*/  ISETP.NE.AND P3, PT, R4, R9, PT ;  /* 0x000000090400720c */ /* 0x000fe40003f65270 */
[----:B------:R-:W-:Y:S01]  /*0800*/  IADD3 R5, PT, PT, R3, 0x1, RZ ;  /* 0x0000000103057810 */ /* 0x000fe20007ffe0ff */
[----:B------:R-:W-:Y:S01]  /*0810*/  @!P0 IMAD.MOV R5, RZ, RZ, R3 ;  /* 0x000000ffff058224 */ /* 0x000fe200078e0203 */
[----:B------:R-:W-:-:S03]  /*0820*/  ISETP.LT.AND P0, PT, R0, R25, !P3 ;  /* 0x000000190000720c */ /* 0x000fc60005f01270 */
[----:B------:R-:W-:-:S04]  /*0830*/  VIADD R3, R5, 0x1 ;  /* 0x0000000105037836 */ /* 0x000fc80000000000 */
[----:B------:R-:W-:-:S05]  /*0840*/  @!P1 IMAD.MOV R3, RZ, RZ, R5 ;  /* 0x000000ffff039224 */ /* 0x000fca00078e0205 */
[----:B------:R-:W-:Y:S01]  /*0850*/  IADD3 R20, PT, PT, R3, 0x1, RZ ;  /* 0x0000000103147810 */ /* 0x000fe20007ffe0ff */
[----:B------:R-:W-:-:S07]  /*0860*/  @!P0 IMAD.MOV R20, RZ, RZ, R3 ;  /* 0x000000ffff148224 */ /* 0x000fce00078e0203 */
.L_x_6:
[----:B------:R-:W-:Y:S05]  /*0870*/  BSYNC.RECONVERGENT B1 ;  /* 0x0000000000017941 */ /* 0x000fea0003800200 */
.L_x_5:
[----:B------:R-:W-:Y:S05]  /*0880*/  @!P2 BRA `(.L_x_1) ;  /* 0x00000000009ca947 */ /* 0x000fea0003800000 */
[----:B------:R-:W-:Y:S02]  /*0890*/  ISETP.NE.AND P3, PT, R21, 0x1, PT ;  /* 0x000000011500780c */ /* 0x000fe40003f65270 */
[----:B------:R-:W-:-:S04]  /*08a0*/  LOP3.LUT R2, R2, 0x1, RZ, 0xc0, !PT ;  /* 0x0000000102027812 */ /* 0x000fc800078ec0ff */
[----:B------:R-:W-:-:S07]  /*08b0*/  ISETP.NE.U32.AND P2, PT, R2, 0x1, PT ;  /* 0x000000010200780c */ /* 0x000fce0003f45070 */
[----:B------:R-:W0:Y:S01]  /*08c0*/  @P3 LDC.64 R8, c[0x0][0x388] ;  /* 0x0000e200ff083b82 */ /* 0x000e220000000a00 */
[----:B------:R-:W-:Y:S01]  /*08d0*/  @P3 IMAD.IADD R3, R7, 0x1, R6 ;  /* 0x0000000107033824 */ /* 0x000fe200078e0206 */
[----:B------:R-:W-:-:S03]  /*08e0*/  @P3 IADD3 R6, PT, PT, R6, 0x2, RZ ;  /* 0x0000000206063810 */ /* 0x000fc60007ffe0ff */
[----:B0-----:R-:W-:-:S03]  /*08f0*/  @P3 IMAD.WIDE R8, R3, 0x4, R8 ;  /* 0x0000000403083825 */ /* 0x001fc600078e0208 */
[----:B------:R-:W0:Y:S02]  /*0900*/  @!P2 LDC.64 R2, c[0x0][0x388] ;  /* 0x0000e200ff02ab82 */ /* 0x000e240000000a00 */
[----:B------:R-:W2:Y:S01]  /*0910*/  @P3 LDG.E R5, desc[UR6][R8.64] ;  /* 0x0000000608053981 */ /* 0x000ea2000c1e1900 */
[----:B------:R-:W-:-:S03]  /*0920*/  @!P2 IMAD.IADD R7, R7, 0x1, R6 ;  /* 0x000000010707a824 */ /* 0x000fc600078e0206 */
[----:B------:R-:W3:Y:S01]  /*0930*/  @P3 LDG.E R15, desc[UR6][R8.64+0x4] ;  /* 0x00000406080f3981 */ /* 0x000ee2000c1e1900 */
[----:B0-----:R-:W-:-:S06]  /*0940*/  @!P2 IMAD.WIDE R2, R7, 0x4, R2 ;  /* 0x000000040702a825 */ /* 0x001fcc00078e0202 */
[----:B------:R-:W4:Y:S01]  /*0950*/  @!P2 LDG.E R3, desc[UR6][R2.64] ;  /* 0x000000060203a981 */ /* 0x000f22000c1e1900 */
[----:B--2---:R-:W-:-:S06]  /*0960*/  @P3 IMAD.WIDE R6, R5, 0x4, R12 ;  /* 0x0000000405063825 */ /* 0x004fcc00078e020c */
[----:B------:R-:W2:Y:S01]  /*0970*/  @P3 LDG.E R7, desc[UR6][R6.64] ;  /* 0x0000000606073981 */ /* 0x000ea2000c1e1900 */
[----:B---3--:R-:W-:-:S06]  /*0980*/  @P3 IMAD.WIDE R10, R15, 0x4, R12 ;  /* 0x000000040f0a3825 */ /* 0x008fcc00078e020c */
[----:B------:R-:W3:Y:S01]  /*0990*/  @P3 LDG.E R11, desc[UR6][R10.64] ;  /* 0x000000060a0b3981 */ /* 0x000ee2000c1e1900 */
[----:B----4-:R-:W-:-:S06]  /*09a0*/  @!P2 IMAD.WIDE R12, R3, 0x4, R12 ;  /* 0x00000004030ca825 */ /* 0x010fcc00078e020c */
[----:B------:R-:W4:Y:S01]  /*09b0*/  @!P2 LDG.E R13, desc[UR6][R12.64] ;  /* 0x000000060c0da981 */ /* 0x000f22000c1e1900 */
[----:B------:R-:W-:Y:S01]  /*09c0*/  PLOP3.LUT P1, PT, PT, PT, PT, 0x80, 0x8 ;  /* 0x000000000008781c */ /* 0x000fe20003f2f070 */
[----:B------:R-:W-:Y:S01]  /*09d0*/  @P3 VIADD R2, R20, 0x1 ;  /* 0x0000000114023836 */ /* 0x000fe20000000000 */
[----:B--2--5:R-:W-:-:S04]  /*09e0*/  @P3 ISETP.NE.AND P0, PT, R4, R7, PT ;  /* 0x000000070400320c */ /* 0x024fc80003f05270 */
[----:B------:R-:W-:-:S04]  /*09f0*/  @P3 ISETP.LT.AND P0, PT, R0, R5, !P0 ;  /* 0x000000050000320c */ /* 0x000fc80004701270 */
[----:B------:R-:W-:Y:S02]  /*0a00*/  @P3 PLOP3.LUT P1, PT, P0, PT, PT, 0x80, 0x8 ;  /* 0x000000000008381c */ /* 0x000fe4000072f070 */
[----:B---3--:R-:W-:-:S04]  /*0a10*/  @P3 ISETP.NE.AND P0, PT, R4, R11, PT ;  /* 0x0000000b0400320c */ /* 0x008fc80003f05270 */
[----:B------:R-:W-:Y:S02]  /*0a20*/  @P3 ISETP.LT.AND P4, PT, R0, R15, !P0 ;  /* 0x0000000f0000320c */ /* 0x000fe40004781270 */
[----:B------:R-:W-:Y:S02]  /*0a30*/  PLOP3.LUT P0, PT, PT, PT, PT, 0x80, 0x8 ;  /* 0x000000000008781c */ /* 0x000fe40003f0f070 */
[----:B------:R-:W-:-:S03]  /*0a40*/  @P3 PLOP3.LUT P0, PT, P4, PT, PT, 0x80, 0x8 ;  /* 0x000000000008381c */ /* 0x000fc6000270f070 */
[----:B------:R-:W-:Y:S01]  /*0a50*/  @!P1 IMAD.MOV R2, RZ, RZ, R20 ;  /* 0x000000ffff029224 */ /* 0x000fe200078e0214 */
[----:B------:R-:W-:Y:S02]  /*0a60*/  PLOP3.LUT P1, PT, PT, PT, PT, 0x80, 0x8 ;  /* 0x000000000008781c */ /* 0x000fe40003f2f070 */
[----:B----4-:R-:W-:-:S04]  /*0a70*/  @!P2 ISETP.NE.AND P4, PT, R4, R13, PT ;  /* 0x0000000d0400a20c */ /* 0x010fc80003f85270 */
[----:B------:R-:W-:Y:S02]  /*0a80*/  @!P2 ISETP.LT.AND P4, PT, R0, R3, !P4 ;  /* 0x000000030000a20c */ /* 0x000fe40006781270 */
[----:B------:R-:W-:Y:S01]  /*0a90*/  @P3 IADD3 R0, PT, PT, R2, 0x1, RZ ;  /* 0x0000000102003810 */ /* 0x000fe20007ffe0ff */
[----:B------:R-:W-:Y:S01]  /*0aa0*/  @!P0 IMAD.MOV R0, RZ, RZ, R2 ;  /* 0x000000ffff008224 */ /* 0x000fe200078e0202 */
[----:B------:R-:W-:-:S03]  /*0ab0*/  @!P2 PLOP3.LUT P1, PT, P4, PT, PT, 0x80, 0x8 ;  /* 0x000000000008a81c */ /* 0x000fc6000272f070 */
[----:B------:R-:W-:-:S04]  /*0ac0*/  @P3 IMAD.MOV.U32 R20, RZ, RZ, R0 ;  /* 0x000000ffff143224 */ /* 0x000fc800078e0000 */
[----:B------:R-:W-:-:S06]  /*0ad0*/  @!P2 VIADD R0, R20, 0x1 ;  /* 0x000000011400a836 */ /* 0x000fcc0000000000 */
[----:B------:R-:W-:-:S05]  /*0ae0*/  @!P1 IADD3 R0, PT, PT, R20, RZ, RZ ;  /* 0x000000ff14009210 */ /* 0x000fca0007ffe0ff */
[----:B------:R-:W-:-:S07]  /*0af0*/  @!P2 IMAD.MOV.U32 R20, RZ, RZ, R0 ;  /* 0x000000ffff14a224 */ /* 0x000fce00078e0000 */
.L_x_1:
[----:B------:R-:W-:Y:S05]  /*0b00*/  BSYNC.RECONVERGENT B0 ;  /* 0x0000000000007941 */ /* 0x000fea0003800200 */
.L_x_0:
[----:B------:R-:W0:Y:S01]  /*0b10*/  S2R R0, SR_LANEID ;  /* 0x0000000000007919 */ /* 0x000e220000000000 */
[----:B------:R-:W1:Y:S08]  /*0b20*/  REDUX.SUM UR5, R20 ;  /* 0x00000000140573c4 */ /* 0x000e70000000c000 */
[----:B------:R-:W2:Y:S01]  /*0b30*/  LDC.64 R2, c[0x0][0x398] ;  /* 0x0000e600ff027b82 */ /* 0x000ea20000000a00 */
[----:B------:R-:W-:-:S02]  /*0b40*/  VOTEU.ANY UR4, UPT, PT ;  /* 0x0000000000047886 */ /* 0x000fc400038e0100 */
[----:B------:R-:W-:Y:S01]  /*0b50*/  UFLO.U32 UR4, UR4 ;  /* 0x00000004000472bd */ /* 0x000fe200080e0000 */
[----:B-1----:R-:W-:-:S05]  /*0b60*/  IMAD.U32 R5, RZ, RZ, UR5 ;  /* 0x00000005ff057e24 */ /* 0x002fca000f8e00ff */
[----:B0-----:R-:W-:-:S13]  /*0b70*/  ISETP.EQ.U32.AND P0, PT, R0, UR4, PT ;  /* 0x0000000400007c0c */ /* 0x001fda000bf02070 */
[----:B--2---:R-:W-:Y:S01]  /*0b80*/  @P0 REDG.E.ADD.STRONG.GPU desc[UR6][R2.64], R5 ;  /* 0x000000050200098e */ /* 0x004fe2000c12e106 */
[----:B------:R-:W-:Y:S05]  /*0b90*/  EXIT ;  /* 0x000000000000794d */ /* 0x000fea0003800000 */
.L_x_7:
[----:B------:R-:W-:-:S00]  /*0ba0*/  BRA `(.L_x_7) ;  /* 0xfffffffc00fc7947 */ /* 0x000fc0000383ffff */
[----:B------:R-:W-:-:S00]  /*0bb0*/  NOP ;  /* 0x0000000000007918 */ /* 0x000fc00000000000 */
        /* <DEDUP_REMOVED lines=12> */
.L_x_41:


//--------------------- .text._Z11setupKernelP17curandStateXORWOWmi --------------------------
	.section	.text._Z11setupKernelP17curandStateXORWOWmi,"ax",@progbits
	.align	128
        .global         _Z11setupKernelP17curandStateXORWOWmi
        .type           _Z11setupKernelP17curandStateXORWOWmi,@function
        .size           _Z11setupKernelP17curandStateXORWOWmi,(.L_x_42 - _Z11setupKernelP17curandStateXORWOWmi)
        .other          _Z11setupKernelP17curandStateXORWOWmi,@"STO_CUDA_ENTRY STV_DEFAULT"
_Z11setupKernelP17curandStateXORWOWmi:
.text._Z11setupKernelP17curandStateXORWOWmi:
        /* <DEDUP_REMOVED lines=10> */
[----:B------:R-:W-:Y:S01]  /*00a0*/  ISETP.NE.AND P0, PT, R13, RZ, PT ;  /* 0x000000ff0d00720c */ /* 0x000fe20003f05270 */
[----:B------:R-:W-:Y:S05]  /*00b0*/  BSSY.RECONVERGENT B0, `(.L_x_8) ;  /* 0x00000e1000007945 */ /* 0x000fea0003800200 */
[----:B------:R-:W2:Y:S01]  /*00c0*/  LDC.64 R6, c[0x0][0x380] ;  /* 0x0000e000ff067b82 */ /* 0x000ea20000000a00 */
[----:B0-----:R-:W-:Y:S02]  /*00d0*/  LOP3.LUT R0, R2, 0xaad26b49, RZ, 0x3c, !PT ;  /* 0xaad26b4902007812 */ /* 0x001fe400078e3cff */
[----:B------:R-:W-:-:S03]  /*00e0*/  LOP3.LUT R2, R3, 0xf7dcefdd, RZ, 0x3c, !PT ;  /* 0xf7dcefdd03027812 */ /* 0x000fc600078e3cff */
[----:B------:R-:W-:Y:S02]  /*00f0*/  IMAD R0, R0, 0x4182bed5, RZ ;  /* 0x4182bed500007824 */ /* 0x000fe400078e02ff */
[----:B------:R-:W-:Y:S02]  /*0100*/  IMAD R3, R2, -0x658354e5, RZ ;  /* 0x9a7cab1b02037824 */ /* 0x000fe400078e02ff */
[----:B--2---:R-:W-:Y:S01]  /*0110*/  IMAD.WIDE R6, R13, 0x30, R6 ;  /* 0x000000300d067825 */ /* 0x004fe200078e0206 */
[C---:B------:R-:W-:Y:S02]  /*0120*/  LOP3.LUT R8, R0.reuse, 0x159a55e5, RZ, 0x3c, !PT ;  /* 0x159a55e500087812 */ /* 0x040fe400078e3cff */
[C---:B------:R-:W-:Y:S01]  /*0130*/  IADD3 R4, PT, PT, R0.reuse, 0x64f0c9, R3 ;  /* 0x0064f0c900047810 */ /* 0x040fe20007ffe003 */
[C---:B------:R-:W-:Y:S01]  /*0140*/  VIADD R5, R0.reuse, 0x75bcd15 ;  /* 0x075bcd1500057836 */ /* 0x040fe20000000000 */
[----:B------:R-:W-:Y:S01]  /*0150*/  LOP3.LUT R10, R3, 0x5491333, RZ, 0x3c, !PT ;  /* 0x05491333030a7812 */ /* 0x000fe200078e3cff */
[----:B------:R-:W-:-:S02]  /*0160*/  VIADD R11, R0, 0x583f19 ;  /* 0x00583f19000b7836 */ /* 0x000fc40000000000 */
[----:B------:R-:W-:Y:S01]  /*0170*/  VIADD R9, R3, 0x1f123bb5 ;  /* 0x1f123bb503097836 */ /* 0x000fe20000000000 */
[----:B-1----:R0:W-:Y:S04]  /*0180*/  STG.E.64 desc[UR4][R6.64], R4 ;  /* 0x0000000406007986 */ /* 0x0021e8000c101b04 */
[----:B------:R0:W-:Y:S04]  /*0190*/  STG.E.64 desc[UR4][R6.64+0x8], R8 ;  /* 0x0000080806007986 */ /* 0x0001e8000c101b04 */
[----:B------:R0:W-:Y:S01]  /*01a0*/  STG.E.64 desc[UR4][R6.64+0x10], R10 ;  /* 0x0000100a06007986 */ /* 0x0001e2000c101b04 */
[----:B------:R-:W-:Y:S05]  /*01b0*/  @!P0 BRA `(.L_x_9) ;  /* 0x0000000c00408947 */ /* 0x000fea0003800000 */
[----:B------:R-:W-:Y:S01]  /*01c0*/  SHF.R.S32.HI R0, RZ, 0x1f, R13 ;  /* 0x0000001fff007819 */ /* 0x000fe2000001140d */
[----:B------:R-:W-:-:S07]  /*01d0*/  IMAD.MOV.U32 R12, RZ, RZ, RZ ;  /* 0x000000ffff0c7224 */ /* 0x000fce00078e00ff */
.L_x_15:
[----:B-1----:R-:W-:Y:S01]  /*01e0*/  LOP3.LUT R2, R13, 0x3, RZ, 0xc0, !PT ;  /* 0x000000030d027812 */ /* 0x002fe200078ec0ff */
[----:B------:R-:W-:Y:S03]  /*01f0*/  BSSY.RECONVERGENT B1, `(.L_x_10) ;  /* 0x00000c6000017945 */ /* 0x000fe60003800200 */
[----:B------:R-:W-:-:S04]  /*0200*/  ISETP.NE.U32.AND P0, PT, R2, RZ, PT ;  /* 0x000000ff0200720c */ /* 0x000fc80003f05070 */
[----:B------:R-:W-:-:S13]  /*0210*/  ISETP.NE.AND.EX P0, PT, RZ, RZ, PT, P0 ;  /* 0x000000ffff00720c */ /* 0x000fda0003f05300 */
[----:B------:R-:W-:Y:S05]  /*0220*/  @!P0 BRA `(.L_x_11) ;  /* 0x0000000c00088947 */ /* 0x000fea0003800000 */
[----:B0-----:R-:W0:Y:S01]  /*0230*/  LDC.64 R8, c[0x4][RZ] ;  /* 0x01000000ff087b82 */ /* 0x001e220000000a00 */
[----:B------:R-:W-:Y:S02]  /*0240*/  IMAD.MOV.U32 R14, RZ, RZ, RZ ;  /* 0x000000ffff0e7224 */ /* 0x000fe400078e00ff */
[----:B0-----:R-:W-:-:S07]  /*0250*/  IMAD.WIDE.U32 R8, R12, 0xc80, R8 ;  /* 0x00000c800c087825 */ /* 0x001fce00078e0008 */
.L_x_14:
[----:B-1----:R-:W-:Y:S01]  /*0260*/  IMAD.MOV.U32 R15, RZ, RZ, RZ ;  /* 0x000000ffff0f7224 */ /* 0x002fe200078e00ff */
[----:B------:R-:W-:Y:S01]  /*0270*/  CS2R R2, SRZ ;  /* 0x0000000000027805 */ /* 0x000fe2000001ff00 */
[----:B------:R-:W-:Y:S01]  /*0280*/  IMAD.MOV.U32 R17, RZ, RZ, RZ ;  /* 0x000000ffff117224 */ /* 0x000fe200078e00ff */
[----:B------:R-:W-:-:S07]  /*0290*/  CS2R R4, SRZ ;  /* 0x0000000000047805 */ /* 0x000fce000001ff00 */
.L_x_13:
[----:B------:R-:W-:-:S05]  /*02a0*/  IMAD.WIDE.U32 R10, R17, 0x4, R6 ;  /* 0x00000004110a7825 */ /* 0x000fca00078e0006 */
[----:B------:R0:W5:Y:S01]  /*02b0*/  LDG.E R16, desc[UR4][R10.64+0x4] ;  /* 0x000004040a107981 */ /* 0x000162000c1e1900 */
[----:B------:R-:W-:-:S07]  /*02c0*/  IMAD.MOV.U32 R19, RZ, RZ, RZ ;  /* 0x000000ffff137224 */ /* 0x000fce00078e00ff */
.L_x_12:
[----:B-----5:R-:W-:Y:S01]  /*02d0*/  SHF.R.U32.HI R24, RZ, R19, R16 ;  /* 0x00000013ff187219 */ /* 0x020fe20000011610 */
[----:B0-----:R-:W-:-:S03]  /*02e0*/  IMAD.SHL.U32 R10, R17, 0x20, RZ ;  /* 0x00000020110a7824 */ /* 0x001fc600078e00ff */
[----:B------:R-:W-:Y:S01]  /*02f0*/  LOP3.LUT R11, R24, 0x1, RZ, 0xc0, !PT ;  /* 0x00000001180b7812 */ /* 0x000fe200078ec0ff */
[----:B------:R-:W-:-:S03]  /*0300*/  IMAD.IADD R10, R10, 0x1, R19 ;  /* 0x000000010a0a7824 */ /* 0x000fc600078e0213 */
[----:B------:R-:W-:Y:S01]  /*0310*/  ISETP.NE.U32.AND P0, PT, R11, 0x1, PT ;  /* 0x000000010b00780c */ /* 0x000fe20003f05070 */
[----:B------:R-:W-:-:S03]  /*0320*/  IMAD R11, R10, 0x5, RZ ;  /* 0x000000050a0b7824 */ /* 0x000fc600078e02ff */
[----:B------:R-:W-:Y:S01]  /*0330*/  R2P PR, R24, 0x7e ;  /* 0x0000007e18007804 */ /* 0x000fe20000000000 */
[----:B------:R-:W-:-:S08]  /*0340*/  IMAD.WIDE.U32 R10, R11, 0x4, R8 ;  /* 0x000000040b0a7825 */ /* 0x000fd000078e0008 */
[----:B------:R-:W2:Y:S04]  /*0350*/  @!P0 LDG.E R18, desc[UR4][R10.64] ;  /* 0x000000040a128981 */ /* 0x000ea8000c1e1900 */
[----:B------:R-:W3:Y:S04]  /*0360*/  @!P0 LDG.E R20, desc[UR4][R10.64+0x10] ;  /* 0x000010040a148981 */ /* 0x000ee8000c1e1900 */
[----:B------:R-:W4:Y:S04]  /*0370*/  @P1 LDG.E R22, desc[UR4][R10.64+0x14] ;  /* 0x000014040a161981 */ /* 0x000f28000c1e1900 */
[----:B------:R-:W4:Y:S04]  /*0380*/  @P2 LDG.E R26, desc[UR4][R10.64+0x28] ;  /* 0x000028040a1a2981 */ /* 0x000f28000c1e1900 */
[----:B------:R-:W4:Y:S04]  /*0390*/  @!P0 LDG.E R21, desc[UR4][R10.64+0x4] ;  /* 0x000004040a158981 */ /* 0x000f28000c1e1900 */
[----:B------:R-:W4:Y:S04]  /*03a0*/  @!P0 LDG.E R23, desc[UR4][R10.64+0xc] ;  /* 0x00000c040a178981 */ /* 0x000f28000c1e1900 */
[----:B------:R-:W4:Y:S04]  /*03b0*/  @P1 LDG.E R25, desc[UR4][R10.64+0x18] ;  /* 0x000018040a191981 */ /* 0x000f28000c1e1900 */
[----:B------:R-:W4:Y:S04]  /*03c0*/  @P3 LDG.E R28, desc[UR4][R10.64+0x3c] ;  /* 0x00003c040a1c3981 */ /* 0x000f28000c1e1900 */
[----:B------:R-:W4:Y:S01]  /*03d0*/  @P6 LDG.E R27, desc[UR4][R10.64+0x7c] ;  /* 0x00007c040a1b6981 */ /* 0x000f22000c1e1900 */
[----:B--2---:R-:W-:-:S03]  /*03e0*/  @!P0 LOP3.LUT R15, R15, R18, RZ, 0x3c, !PT ;  /* 0x000000120f0f8212 */ /* 0x004fc600078e3cff */
[----:B------:R-:W2:Y:S01]  /*03f0*/  @!P0 LDG.E R18, desc[UR4][R10.64+0x8] ;  /* 0x000008040a128981 */ /* 0x000ea2000c1e1900 */
[----:B---3--:R-:W-:-:S03]  /*0400*/  @!P0 LOP3.LUT R3, R3, R20, RZ, 0x3c, !PT ;  /* 0x0000001403038212 */ /* 0x008fc600078e3cff */
[----:B------:R-:W3:Y:S01]  /*0410*/  @P1 LDG.E R20, desc[UR4][R10.64+0x24] ;  /* 0x000024040a141981 */ /* 0x000ee2000c1e1900 */
[----:B----4-:R-:W-:-:S03]  /*0420*/  @P1 LOP3.LUT R15, R15, R22, RZ, 0x3c, !PT ;  /* 0x000000160f0f1212 */ /* 0x010fc600078e3cff */
[----:B------:R-:W4:Y:S01]  /*0430*/  @P2 LDG.E R22, desc[UR4][R10.64+0x38] ;  /* 0x000038040a162981 */ /* 0x000f22000c1e1900 */
[----:B------:R-:W-:-:S03]  /*0440*/  @P2 LOP3.LUT R15, R15, R26, RZ, 0x3c, !PT ;  /* 0x0000001a0f0f2212 */ /* 0x000fc600078e3cff */
[----:B------:R-:W4:Y:S01]  /*0450*/  @P4 LDG.E R26, desc[UR4][R10.64+0x50] ;  /* 0x000050040a1a4981 */ /* 0x000f22000c1e1900 */
[----:B------:R-:W-:-:S03]  /*0460*/  @!P0 LOP3.LUT R4, R4, R21, RZ, 0x3c, !PT ;  /* 0x0000001504048212 */ /* 0x000fc600078e3cff */
[----:B------:R-:W4:Y:S01]  /*0470*/  @P1 LDG.E R21, desc[UR4][R10.64+0x20] ;  /* 0x000020040a151981 */ /* 0x000f22000c1e1900 */
[----:B------:R-:W-:-:S03]  /*0480*/  @!P0 LOP3.LUT R2, R2, R23, RZ, 0x3c, !PT ;  /* 0x0000001702028212 */ /* 0x000fc600078e3cff */
[----:B------:R-:W4:Y:S01]  /*0490*/  @P2 LDG.E R23, desc[UR4][R10.64+0x2c] ;  /* 0x00002c040a172981 */ /* 0x000f22000c1e1900 */
[----:B------:R-:W-:-:S03]  /*04a0*/  @P1 LOP3.LUT R4, R4, R25, RZ, 0x3c, !PT ;  /* 0x0000001904041212 */ /* 0x000fc600078e3cff */
[----:B------:R-:W4:Y:S01]  /*04b0*/  @P2 LDG.E R25, desc[UR4][R10.64+0x34] ;  /* 0x000034040a192981 */ /* 0x000f22000c1e1900 */
[----:B--2---:R-:W-:-:S03]  /*04c0*/  @!P0 LOP3.LUT R5, R5, R18, RZ, 0x3c, !PT ;  /* 0x0000001205058212 */ /* 0x004fc600078e3cff */
[----:B------:R-:W2:Y:S01]  /*04d0*/  @P1 LDG.E R18, desc[UR4][R10.64+0x1c] ;  /* 0x00001c040a121981 */ /* 0x000ea2000c1e1900 */
[----:B---3--:R-:W-:-:S03]  /*04e0*/  @P1 LOP3.LUT R3, R3, R20, RZ, 0x3c, !PT ;  /* 0x0000001403031212 */ /* 0x008fc600078e3cff */
[----:B------:R-:W3:Y:S01]  /*04f0*/  @P2 LDG.E R20, desc[UR4][R10.64+0x30] ;  /* 0x000030040a142981 */ /* 0x000ee2000c1e1900 */
[----:B----4-:R-:W-:-:S03]  /*0500*/  @P2 LOP3.LUT R3, R3, R22, RZ, 0x3c, !PT ;  /* 0x0000001603032212 */ /* 0x010fc600078e3cff */
[----:B------:R-:W4:Y:S01]  /*0510*/  @P3 LDG.E R22, desc[UR4][R10.64+0x4c] ;  /* 0x00004c040a163981 */ /* 0x000f22000c1e1900 */
[----:B------:R-:W-:-:S04]  /*0520*/  @P3 LOP3.LUT R15, R15, R28, RZ, 0x3c, !PT ;  /* 0x0000001c0f0f3212 */ /* 0x000fc800078e3cff */
[----:B------:R-:W-:Y:S02]  /*0530*/  @P4 LOP3.LUT R15, R15, R26, RZ, 0x3c, !PT ;  /* 0x0000001a0f0f4212 */ /* 0x000fe400078e3cff */
[----:B------:R-:W-:Y:S01]  /*0540*/  @P1 LOP3.LUT R2, R2, R21, RZ, 0x3c, !PT ;  /* 0x0000001502021212 */ /* 0x000fe200078e3cff */
[----:B------:R-:W4:Y:S04]  /*0550*/  @P5 LDG.E R26, desc[UR4][R10.64+0x64] ;  /* 0x000064040a1a5981 */ /* 0x000f28000c1e1900 */
[----:B------:R-:W4:Y:S01]  /*0560*/  @P3 LDG.E R21, desc[UR4][R10.64+0x40] ;  /* 0x000040040a153981 */ /* 0x000f22000c1e1900 */
[----:B------:R-:W-:Y:S02]  /*0570*/  @P2 LOP3.LUT R4, R4, R23, RZ, 0x3c, !PT ;  /* 0x0000001704042212 */ /* 0x000fe400078e3cff */
[----:B------:R-:W-:Y:S01]  /*0580*/  @P2 LOP3.LUT R2, R2, R25, RZ, 0x3c, !PT ;  /* 0x0000001902022212 */ /* 0x000fe200078e3cff */
[----:B------:R-:W4:Y:S04]  /*0590*/  @P3 LDG.E R23, desc[UR4][R10.64+0x48] ;  /* 0x000048040a173981 */ /* 0x000f28000c1e1900 */
[----:B------:R-:W4:Y:S01]  /*05a0*/  @P4 LDG.E R25, desc[UR4][R10.64+0x54] ;  /* 0x000054040a194981 */ /* 0x000f22000c1e1900 */
[----:B--2---:R-:W-:-:S03]  /*05b0*/  @P1 LOP3.LUT R5, R5, R18, RZ, 0x3c, !PT ;  /* 0x0000001205051212 */ /* 0x004fc600078e3cff */
[----:B------:R-:W2:Y:S01]  /*05c0*/  @P3 LDG.E R18, desc[UR4][R10.64+0x44] ;  /* 0x000044040a123981 */ /* 0x000ea2000c1e1900 */
[----:B---3--:R-:W-:-:S03]  /*05d0*/  @P2 LOP3.LUT R5, R5, R20, RZ, 0x3c, !PT ;  /* 0x0000001405052212 */ /* 0x008fc600078e3cff */
[----:B------:R-:W3:Y:S01]  /*05e0*/  @P4 LDG.E R20, desc[UR4][R10.64+0x58] ;  /* 0x000058040a144981 */ /* 0x000ee2000c1e1900 */
[----:B----4-:R-:W-:-:S03]  /*05f0*/  @P3 LOP3.LUT R3, R3, R22, RZ, 0x3c, !PT ;  /* 0x0000001603033212 */ /* 0x010fc600078e3cff */
[----:B------:R-:W4:Y:S01]  /*0600*/  @P4 LDG.E R22, desc[UR4][R10.64+0x60] ;  /* 0x000060040a164981 */ /* 0x000f22000c1e1900 */
[----:B------:R-:W-:Y:S02]  /*0610*/  LOP3.LUT P0, RZ, R24, 0x80, RZ, 0xc0, !PT ;  /* 0x0000008018ff7812 */ /* 0x000fe4000780c0ff */
[----:B------:R-:W-:Y:S02]  /*0620*/  @P5 LOP3.LUT R15, R15, R26, RZ, 0x3c, !PT ;  /* 0x0000001a0f0f5212 */ /* 0x000fe400078e3cff */
[----:B------:R-:W4:Y:S01]  /*0630*/  @P6 LDG.E R26, desc[UR4][R10.64+0x78] ;  /* 0x000078040a1a6981 */ /* 0x000f22000c1e1900 */
[----:B------:R-:W-:-:S03]  /*0640*/  @P3 LOP3.LUT R4, R4, R21, RZ, 0x3c, !PT ;  /* 0x0000001504043212 */ /* 0x000fc600078e3cff */
[----:B------:R-:W4:Y:S01]  /*0650*/  @P4 LDG.E R21, desc[UR4][R10.64+0x5c] ;  /* 0x00005c040a154981 */ /* 0x000f22000c1e1900 */
[----:B------:R-:W-:-:S03]  /*0660*/  @P3 LOP3.LUT R2, R2, R23, RZ, 0x3c, !PT ;  /* 0x0000001702023212 */ /* 0x000fc600078e3cff */
[----:B------:R-:W4:Y:S01]  /*0670*/  @P5 LDG.E R23, desc[UR4][R10.64+0x68] ;  /* 0x000068040a175981 */ /* 0x000f22000c1e1900 */
[----:B------:R-:W-:-:S03]  /*0680*/  @P4 LOP3.LUT R4, R4, R25, RZ, 0x3c, !PT ;  /* 0x0000001904044212 */ /* 0x000fc600078e3cff */
[----:B------:R-:W4:Y:S01]  /*0690*/  @P5 LDG.E R25, desc[UR4][R10.64+0x70] ;  /* 0x000070040a195981 */ /* 0x000f22000c1e1900 */
[----:B--2---:R-:W-:-:S03]  /*06a0*/  @P3 LOP3.LUT R5, R5, R18, RZ, 0x3c, !PT ;  /* 0x0000001205053212 */ /* 0x004fc600078e3cff */
[----:B------:R-:W2:Y:S01]  /*06b0*/  @P5 LDG.E R18, desc[UR4][R10.64+0x6c] ;  /* 0x00006c040a125981 */ /* 0x000ea2000c1e1900 */
[----:B---3--:R-:W-:-:S03]  /*06c0*/  @P4 LOP3.LUT R5, R5, R20, RZ, 0x3c, !PT ;  /* 0x0000001405054212 */ /* 0x008fc600078e3cff */
[----:B------:R-:W3:Y:S01]  /*06d0*/  @P5 LDG.E R20, desc[UR4][R10.64+0x74] ;  /* 0x000074040a145981 */ /* 0x000ee2000c1e1900 */
[----:B----4-:R-:W-:-:S03]  /*06e0*/  @P4 LOP3.LUT R3, R3, R22, RZ, 0x3c, !PT ;  /* 0x0000001603034212 */ /* 0x010fc600078e3cff */
[----:B------:R-:W4:Y:S01]  /*06f0*/  @P0 LDG.E R22, desc[UR4][R10.64+0x8c] ;  /* 0x00008c040a160981 */ /* 0x000f22000c1e1900 */
[----:B------:R-:W-:-:S03]  /*0700*/  @P6 LOP3.LUT R15, R15, R26, RZ, 0x3c, !PT ;  /* 0x0000001a0f0f6212 */ /* 0x000fc600078e3cff */
        /* <DEDUP_REMOVED lines=13> */
[----:B------:R-:W-:Y:S02]  /*07e0*/  @P6 LOP3.LUT R4, R4, R27, RZ, 0x3c, !PT ;  /* 0x0000001b04046212 */ /* 0x000fe400078e3cff */
[----:B------:R-:W-:Y:S02]  /*07f0*/  @P6 LOP3.LUT R2, R2, R21, RZ, 0x3c, !PT ;  /* 0x0000001502026212 */ /* 0x000fe400078e3cff */
[----:B------:R-:W-:Y:S02]  /*0800*/  @P0 LOP3.LUT R4, R4, R23, RZ, 0x3c, !PT ;  /* 0x0000001704040212 */ /* 0x000fe400078e3cff */
[----:B------:R-:W-:Y:S02]  /*0810*/  @P0 LOP3.LUT R2, R2, R25, RZ, 0x3c, !PT ;  /* 0x0000001902020212 */ /* 0x000fe400078e3cff */
[----:B--2---:R-:W-:Y:S02]  /*0820*/  @P6 LOP3.LUT R5, R5, R18, RZ, 0x3c, !PT ;  /* 0x0000001205056212 */ /* 0x004fe400078e3cff */
[----:B---3--:R-:W-:-:S02]  /*0830*/  @P6 LOP3.LUT R3, R3, R20, RZ, 0x3c, !PT ;  /* 0x0000001403036212 */ /* 0x008fc400078e3cff */
[----:B----4-:R-:W-:Y:S02]  /*0840*/  @P0 LOP3.LUT R5, R5, R22, RZ, 0x3c, !PT ;  /* 0x0000001605050212 */ /* 0x010fe400078e3cff */
[----:B------:R-:W-:Y:S02]  /*0850*/  @P0 LOP3.LUT R3, R3, R26, RZ, 0x3c, !PT ;  /* 0x0000001a03030212 */ /* 0x000fe400078e3cff */
[----:B------:R-:W-:-:S13]  /*0860*/  R2P PR, R24.B1, 0x7f ;  /* 0x0000007f18007804 */ /* 0x000fda0000001000 */
[----:B------:R-:W2:Y:S04]  /*0870*/  @P0 LDG.E R18, desc[UR4][R10.64+0xa0] ;  /* 0x0000a0040a120981 */ /* 0x000ea8000c1e1900 */
[----:B------:R-:W3:Y:S04]  /*0880*/  @P1 LDG.E R22, desc[UR4][R10.64+0xb4] ;  /* 0x0000b4040a161981 */ /* 0x000ee8000c1e1900 */
[----:B------:R-:W4:Y:S04]  /*0890*/  @P2 LDG.E R26, desc[UR4][R10.64+0xc8] ;  /* 0x0000c8040a1a2981 */ /* 0x000f28000c1e1900 */
[----:B------:R-:W4:Y:S04]  /*08a0*/  @P3 LDG.E R28, desc[UR4][R10.64+0xdc] ;  /* 0x0000dc040a1c3981 */ /* 0x000f28000c1e1900 */
[----:B------:R-:W4:Y:S04]  /*08b0*/  @P0 LDG.E R23, desc[UR4][R10.64+0xa4] ;  /* 0x0000a4040a170981 */ /* 0x000f28000c1e1900 */
[----:B------:R-:W4:Y:S04]  /*08c0*/  @P0 LDG.E R20, desc[UR4][R10.64+0xa8] ;  /* 0x0000a8040a140981 */ /* 0x000f28000c1e1900 */
[----:B------:R-:W4:Y:S04]  /*08d0*/  @P4 LDG.E R25, desc[UR4][R10.64+0xf0] ;  /* 0x0000f0040a194981 */ /* 0x000f28000c1e1900 */
        /* <DEDUP_REMOVED lines=21> */
[----:B------:R-:W-:Y:S02]  /*0a30*/  LOP3.LUT P0, RZ, R24, 0x8000, RZ, 0xc0, !PT ;  /* 0x0000800018ff7812 */ /* 0x000fe4000780c0ff */
[----:B----4-:R-:W-:Y:S01]  /*0a40*/  @P5 LOP3.LUT R15, R15, R26, RZ, 0x3c, !PT ;  /* 0x0000001a0f0f5212 */ /* 0x010fe200078e3cff */
[----:B------:R-:W4:Y:S04]  /*0a50*/  @P3 LDG.E R24, desc[UR4][R10.64+0xe4] ;  /* 0x0000e4040a183981 */ /* 0x000f28000c1e1900 */
[----:B------:R-:W2:Y:S01]  /*0a60*/  @P6 LDG.E R26, desc[UR4][R10.64+0x118] ;  /* 0x000118040a1a6981 */ /* 0x000ea2000c1e1900 */
        /* <DEDUP_REMOVED lines=8> */
[----:B---3--:R-:W-:-:S03]  /*0af0*/  @P2 LOP3.LUT R3, R3, R22, RZ, 0x3c, !PT ;  /* 0x0000001603032212 */ /* 0x008fc600078e3cff */
[----:B------:R-:W3:Y:S01]  /*0b00*/  @P4 LDG.E R22, desc[UR4][R10.64+0x100] ;  /* 0x000100040a164981 */ /* 0x000ee2000c1e1900 */
[----:B--2---:R-:W-:-:S03]  /*0b10*/  @P6 LOP3.LUT R15, R15, R26, RZ, 0x3c, !PT ;  /* 0x0000001a0f0f6212 */ /* 0x004fc600078e3cff */
[----:B------:R-:W2:Y:S01]  /*0b20*/  @P0 LDG.E R26, desc[UR4][R10.64+0x12c] ;  /* 0x00012c040a1a0981 */ /* 0x000ea2000c1e1900 */
[----:B----4-:R-:W-:-:S03]  /*0b30*/  @P2 LOP3.LUT R2, R2, R23, RZ, 0x3c, !PT ;  /* 0x0000001702022212 */ /* 0x010fc600078e3cff */
[----:B------:R-:W4:Y:S01]  /*0b40*/  @P4 LDG.E R23, desc[UR4][R10.64+0xfc] ;  /* 0x0000fc040a174981 */ /* 0x000f22000c1e1900 */
[----:B------:R-:W-:-:S03]  /*0b50*/  @P2 LOP3.LUT R5, R5, R20, RZ, 0x3c, !PT ;  /* 0x0000001405052212 */ /* 0x000fc600078e3cff */
[----:B------:R-:W4:Y:S01]  /*0b60*/  @P4 LDG.E R20, desc[UR4][R10.64+0xf8] ;  /* 0x0000f8040a144981 */ /* 0x000f22000c1e1900 */
[----:B------:R-:W-:Y:S02]  /*0b70*/  @P3 LOP3.LUT R2, R2, R27, RZ, 0x3c, !PT ;  /* 0x0000001b02023212 */ /* 0x000fe400078e3cff */
[----:B------:R-:W-:Y:S01]  /*0b80*/  @P3 LOP3.LUT R4, R4, R25, RZ, 0x3c, !PT ;  /* 0x0000001904043212 */ /* 0x000fe200078e3cff */
[----:B------:R-:W4:Y:S01]  /*0b90*/  @P5 LDG.E R27, desc[UR4][R10.64+0x110] ;  /* 0x000110040a1b5981 */ /* 0x000f22000c1e1900 */
[----:B------:R-:W-:-:S03]  /*0ba0*/  @P3 LOP3.LUT R5, R5, R24, RZ, 0x3c, !PT ;  /* 0x0000001805053212 */ /* 0x000fc600078e3cff */
[----:B------:R-:W4:Y:S04]  /*0bb0*/  @P5 LDG.E R25, desc[UR4][R10.64+0x108] ;  /* 0x000108040a195981 */ /* 0x000f28000c1e1900 */
        /* <DEDUP_REMOVED lines=19> */
[----:B------:R-:W-:-:S05]  /*0cf0*/  VIADD R19, R19, 0x10 ;  /* 0x0000001013137836 */ /* 0x000fca0000000000 */
[----:B------:R-:W-:Y:S02]  /*0d00*/  ISETP.NE.AND P1, PT, R19, 0x20, PT ;  /* 0x000000201300780c */ /* 0x000fe40003f25270 */
[----:B------:R-:W-:Y:S02]  /*0d10*/  @P5 LOP3.LUT R3, R3, R18, RZ, 0x3c, !PT ;  /* 0x0000001203035212 */ /* 0x000fe400078e3cff */
[----:B------:R-:W-:Y:S02]  /*0d20*/  @P6 LOP3.LUT R4, R4, R21, RZ, 0x3c, !PT ;  /* 0x0000001504046212 */ /* 0x000fe400078e3cff */
[----:B---3--:R-:W-:-:S04]  /*0d30*/  @P6 LOP3.LUT R3, R3, R22, RZ, 0x3c, !PT ;  /* 0x0000001603036212 */ /* 0x008fc800078e3cff */
[----:B--2---:R-:W-:Y:S02]  /*0d40*/  @P0 LOP3.LUT R3, R3, R26, RZ, 0x3c, !PT ;  /* 0x0000001a03030212 */ /* 0x004fe400078e3cff */
[----:B----4-:R-:W-:Y:S02]  /*0d50*/  @P6 LOP3.LUT R2, R2, R23, RZ, 0x3c, !PT ;  /* 0x0000001702026212 */ /* 0x010fe400078e3cff */
[----:B------:R-:W-:Y:S02]  /*0d60*/  @P6 LOP3.LUT R5, R5, R20, RZ, 0x3c, !PT ;  /* 0x0000001405056212 */ /* 0x000fe400078e3cff */
[----:B------:R-:W-:Y:S02]  /*0d70*/  @P0 LOP3.LUT R2, R2, R27, RZ, 0x3c, !PT ;  /* 0x0000001b02020212 */ /* 0x000fe400078e3cff */
[----:B------:R-:W-:Y:S02]  /*0d80*/  @P0 LOP3.LUT R4, R4, R25, RZ, 0x3c, !PT ;  /* 0x0000001904040212 */ /* 0x000fe400078e3cff */
[----:B------:R-:W-:Y:S01]  /*0d90*/  @P0 LOP3.LUT R5, R5, R24, RZ, 0x3c, !PT ;  /* 0x0000001805050212 */ /* 0x000fe200078e3cff */
[----:B------:R-:W-:Y:S06]  /*0da0*/  @P1 BRA `(.L_x_12) ;  /* 0xfffffff400481947 */ /* 0x000fec000383ffff */
[----:B------:R-:W-:-:S05]  /*0db0*/  VIADD R17, R17, 0x1 ;  /* 0x0000000111117836 */ /* 0x000fca0000000000 */
[----:B------:R-:W-:-:S13]  /*0dc0*/  ISETP.NE.AND P0, PT, R17, 0x5, PT ;  /* 0x000000051100780c */ /* 0x000fda0003f05270 */
[----:B------:R-:W-:Y:S05]  /*0dd0*/  @P0 BRA `(.L_x_13) ;  /* 0xfffffff400300947 */ /* 0x000fea000383ffff */
[----:B------:R1:W-:Y:S01]  /*0de0*/  STG.E.64 desc[UR4][R6.64+0x8], R4 ;  /* 0x0000080406007986 */ /* 0x0003e2000c101b04 */
[----:B------:R-:W-:Y:S01]  /*0df0*/  VIADD R14, R14, 0x1 ;  /* 0x000000010e0e7836 */ /* 0x000fe20000000000 */
[----:B------:R-:W-:Y:S02]  /*0e00*/  LOP3.LUT R11, R13, 0x3, RZ, 0xc0, !PT ;  /* 0x000000030d0b7812 */ /* 0x000fe400078ec0ff */
[----:B------:R1:W-:Y:S02]  /*0e10*/  STG.E.64 desc[UR4][R6.64+0x10], R2 ;  /* 0x0000100206007986 */ /* 0x0003e4000c101b04 */
[----:B------:R-:W-:Y:S02]  /*0e20*/  ISETP.GE.U32.AND P0, PT, R14, R11, PT ;  /* 0x0000000b0e00720c */ /* 0x000fe40003f06070 */
[----:B------:R1:W-:Y:S11]  /*0e30*/  STG.E desc[UR4][R6.64+0x4], R15 ;  /* 0x0000040f06007986 */ /* 0x0003f6000c101904 */
[----:B------:R-:W-:Y:S05]  /*0e40*/  @!P0 BRA `(.L_x_14) ;  /* 0xfffffff400048947 */ /* 0x000fea000383ffff */
.L_x_11:
[----:B------:R-:W-:Y:S05]  /*0e50*/  BSYNC.RECONVERGENT B1 ;  /* 0x0000000000017941 */ /* 0x000fea0003800200 */
.L_x_10:
[C---:B------:R-:W-:Y:S01]  /*0e60*/  ISETP.GT.U32.AND P0, PT, R13.reuse, 0x3, PT ;  /* 0x000000030d00780c */ /* 0x040fe20003f04070 */
[----:B------:R-:W-:Y:S01]  /*0e70*/  VIADD R12, R12, 0x1 ;  /* 0x000000010c0c7836 */ /* 0x000fe20000000000 */
[--C-:B------:R-:W-:Y:S02]  /*0e80*/  SHF.R.U64 R13, R13, 0x2, R0.reuse ;  /* 0x000000020d0d7819 */ /* 0x100fe40000001200 */
[----:B------:R-:W-:Y:S02]  /*0e90*/  ISETP.GT.U32.AND.EX P0, PT, R0, RZ, PT, P0 ;  /* 0x000000ff0000720c */ /* 0x000fe40003f04100 */
[----:B------:R-:W-:-:S11]  /*0ea0*/  SHF.R.U32.HI R0, RZ, 0x2, R0 ;  /* 0x00000002ff007819 */ /* 0x000fd60000011600 */
[----:B------:R-:W-:Y:S05]  /*0eb0*/  @P0 BRA `(.L_x_15) ;  /* 0xfffffff000c80947 */ /* 0x000fea000383ffff */
.L_x_9:
[----:B------:R-:W-:Y:S05]  /*0ec0*/  BSYNC.RECONVERGENT B0 ;  /* 0x0000000000007941 */ /* 0x000fea0003800200 */
.L_x_8:
[----:B------:R-:W-:Y:S04]  /*0ed0*/  STG.E.64 desc[UR4][R6.64+0x18], RZ ;  /* 0x000018ff06007986 */ /* 0x000fe8000c101b04 */
[----:B------:R-:W-:Y:S04]  /*0ee0*/  STG.E desc[UR4][R6.64+0x20], RZ ;  /* 0x000020ff06007986 */ /* 0x000fe8000c101904 */
[----:B------:R-:W-:Y:S01]  /*0ef0*/  STG.E.64 desc[UR4][R6.64+0x28], RZ ;  /* 0x000028ff06007986 */ /* 0x000fe2000c101b04 */
[----:B------:R-:W-:Y:S05]  /*0f00*/  EXIT ;  /* 0x000000000000794d */ /* 0x000fea0003800000 */
.L_x_16:
        /* <DEDUP_REMOVED lines=15> */
.L_x_42:


//--------------------- .text._Z12mutateKernelPiPKiS1_S1_iidP17curandStateXORWOW --------------------------
	.section	.text._Z12mutateKernelPiPKiS1_S1_iidP17curandStateXORWOW,"ax",@progbits
	.align	128
        .global         _Z12mutateKernelPiPKiS1_S1_iidP17curandStateXORWOW
        .type           _Z12mutateKernelPiPKiS1_S1_iidP17curandStateXORWOW,@function
        .size           _Z12mutateKernelPiPKiS1_S1_iidP17curandStateXORWOW,(.L_x_43 - _Z12mutateKernelPiPKiS1_S1_iidP17curandStateXORWOW)
        .other          _Z12mutateKernelPiPKiS1_S1_iidP17curandStateXORWOW,@"STO_CUDA_ENTRY STV_DEFAULT"
_Z12mutateKernelPiPKiS1_S1_iidP17curandStateXORWOW:
.text._Z12mutateKernelPiPKiS1_S1_iidP17curandStateXORWOW:
[----:B------:R-:W0:Y:S01]  /*0000*/  LDC R1, c[0x0][0x37c] ;  /* 0x0000df00ff017b82 */ /* 0x000e220000000800 */
[----:B------:R-:W1:Y:S07]  /*0010*/  S2R R3, SR_TID.X ;  /* 0x0000000000037919 */ /* 0x000e6e0000002100 */
[----:B------:R-:W1:Y:S01]  /*0020*/  S2UR UR4, SR_CTAID.X ;  /* 0x00000000000479c3 */ /* 0x000e620000002500 */
[----:B------:R-:W2:Y:S01]  /*0030*/  LDCU UR5, c[0x0][0x3a4] ;  /* 0x00007480ff0577ac */ /* 0x000ea20008000800 */
[----:B0-----:R-:W-:-:S06]  /*0040*/  VIADD R1, R1, 0xffffffd0 ;  /* 0xffffffd001017836 */ /* 0x001fcc0000000000 */
[----:B------:R-:W1:Y:S02]  /*0050*/  LDC R0, c[0x0][0x360] ;  /* 0x0000d800ff007b82 */ /* 0x000e640000000800 */
[----:B-1----:R-:W-:-:S05]  /*0060*/  IMAD R0, R0, UR4, R3 ;  /* 0x0000000400007c24 */ /* 0x002fca000f8e0203 */
[----:B--2---:R-:W-:-:S13]  /*0070*/  ISETP.GE.AND P0, PT, R0, UR5, PT ;  /* 0x0000000500007c0c */ /* 0x004fda000bf06270 */
[----:B------:R-:W-:Y:S05]  /*0080*/  @P0 EXIT ;  /* 0x000000000000094d */ /* 0x000fea0003800000 */
[----:B------:R-:W0:Y:S01]  /*0090*/  LDC.64 R2, c[0x0][0x398] ;  /* 0x0000e600ff027b82 */ /* 0x000e220000000a00 */
[----:B------:R-:W1:Y:S01]  /*00a0*/  LDCU.64 UR8, c[0x0][0x358] ;  /* 0x00006b00ff0877ac */ /* 0x000e620008000a00 */
[----:B0-----:R-:W-:-:S06]  /*00b0*/  IMAD.WIDE R2, R0, 0x4, R2 ;  /* 0x0000000400027825 */ /* 0x001fcc00078e0202 */
[----:B-1----:R-:W2:Y:S02]  /*00c0*/  LDG.E R2, desc[UR8][R2.64] ;  /* 0x0000000802027981 */ /* 0x002ea4000c1e1900 */
[----:B--2---:R-:W-:-:S13]  /*00d0*/  ISETP.NE.AND P0, PT, R2, RZ, PT ;  /* 0x000000ff0200720c */ /* 0x004fda0003f05270 */
[----:B------:R-:W-:Y:S05]  /*00e0*/  @P0 EXIT ;  /* 0x000000000000094d */ /* 0x000fea0003800000 */
[----:B------:R-:W0:Y:S02]  /*00f0*/  LDC.64 R10, c[0x0][0x390] ;  /* 0x0000e400ff0a7b82 */ /* 0x000e240000000a00 */
[----:B0-----:R-:W-:-:S05]  /*0100*/  IMAD.WIDE R10, R0, 0x4, R10 ;  /* 0x00000004000a7825 */ /* 0x001fca00078e020a */
[----:B------:R-:W2:Y:S02]  /*0110*/  LDG.E R2, desc[UR8][R10.64] ;  /* 0x000000080a027981 */ /* 0x000ea4000c1e1900 */
[----:B--2---:R-:W-:-:S13]  /*0120*/  ISETP.GE.AND P0, PT, R2, 0x1, PT ;  /* 0x000000010200780c */ /* 0x004fda0003f06270 */
[----:B------:R-:W-:Y:S05]  /*0130*/  @!P0 EXIT ;  /* 0x000000000000894d */ /* 0x000fea0003800000 */
[----:B------:R-:W0:Y:S02]  /*0140*/  LDCU.64 UR4, c[0x0][0x380] ;  /* 0x00007000ff0477ac */ /* 0x000e240008000a00 */
[----:B0-----:R-:W-:Y:S01]  /*0150*/  MOV R13, UR5 ;  /* 0x00000005000d7c02 */ /* 0x001fe20008000f00 */
[----:B------:R-:W-:Y:S01]  /*0160*/  IMAD.U32 R12, RZ, RZ, UR4 ;  /* 0x00000004ff0c7e24 */ /* 0x000fe2000f8e00ff */
[----:B------:R-:W0:Y:S03]  /*0170*/  LDCU UR4, c[0x0][0x3a0] ;  /* 0x00007400ff0477ac */ /* 0x000e260008000800 */
[----:B------:R-:W-:-:S05]  /*0180*/  IMAD.WIDE R14, R0, 0x4, R12 ;  /* 0x00000004000e7825 */ /* 0x000fca00078e020c */
[----:B------:R1:W5:Y:S01]  /*0190*/  LDG.E R3, desc[UR8][R14.64] ;  /* 0x000000080e037981 */ /* 0x000362000c1e1900 */
[C---:B------:R-:W-:Y:S01]  /*01a0*/  ISETP.GE.U32.AND P1, PT, R2.reuse, 0x10, PT ;  /* 0x000000100200780c */ /* 0x040fe20003f26070 */
[----:B------:R-:W-:Y:S01]  /*01b0*/  BSSY.RECONVERGENT B0, `(.L_x_17) ;  /* 0x0000070000007945 */ /* 0x000fe20003800200 */
[----:B------:R-:W-:Y:S01]  /*01c0*/  LOP3.LUT P0, R4, R2, 0xf, RZ, 0xc0, !PT ;  /* 0x0000000f02047812 */ /* 0x000fe2000780c0ff */
[----:B------:R-:W-:Y:S02]  /*01d0*/  IMAD.MOV.U32 R5, RZ, RZ, RZ ;  /* 0x000000ffff057224 */ /* 0x000fe400078e00ff */
[----:B------:R-:W-:Y:S02]  /*01e0*/  IMAD.MOV.U32 R9, RZ, RZ, RZ ;  /* 0x000000ffff097224 */ /* 0x000fe400078e00ff */
[----:B0-----:R-:W-:-:S06]  /*01f0*/  IMAD R8, R0, UR4, RZ ;  /* 0x0000000400087c24 */ /* 0x001fcc000f8e02ff */
[----:B-1----:R-:W-:Y:S05]  /*0200*/  @!P1 BRA `(.L_x_18) ;  /* 0x0000000400a89947 */ /* 0x002fea0003800000 */
[----:B------:R-:W-:Y:S01]  /*0210*/  LOP3.LUT R5, R2, 0x7ffffff0, RZ, 0xc0, !PT ;  /* 0x7ffffff002057812 */ /* 0x000fe200078ec0ff */
[----:B------:R-:W-:Y:S02]  /*0220*/  HFMA2 R9, -RZ, RZ, 0, 0 ;  /* 0x00000000ff097431 */ /* 0x000fe400000001ff */
[----:B------:R-:W-:Y:S02]  /*0230*/  IMAD.MOV.U32 R6, RZ, RZ, R8 ;  /* 0x000000ffff067224 */ /* 0x000fe400078e0008 */
[----:B------:R-:W-:-:S07]  /*0240*/  IMAD.MOV R7, RZ, RZ, -R5 ;  /* 0x000000ffff077224 */ /* 0x000fce00078e0a05 */
.L_x_19:
[----:B------:R-:W0:Y:S02]  /*0250*/  LDC.64 R16, c[0x0][0x388] ;  /* 0x0000e200ff107b82 */ /* 0x000e240000000a00 */
[----:B0-----:R-:W-:-:S05]  /*0260*/  IMAD.WIDE R16, R6, 0x4, R16 ;  /* 0x0000000406107825 */ /* 0x001fca00078e0210 */
[----:B------:R-:W2:Y:S04]  /*0270*/  LDG.E R21, desc[UR8][R16.64] ;  /* 0x0000000810157981 */ /* 0x000ea8000c1e1900 */
[----:B------:R-:W3:Y:S04]  /*0280*/  LDG.E R23, desc[UR8][R16.64+0x4] ;  /* 0x0000040810177981 */ /* 0x000ee8000c1e1900 */
[----:B------:R-:W4:Y:S04]  /*0290*/  LDG.E R27, desc[UR8][R16.64+0x8] ;  /* 0x00000808101b7981 */ /* 0x000f28000c1e1900 */
[----:B------:R-:W4:Y:S04]  /*02a0*/  LDG.E R25, desc[UR8][R16.64+0xc] ;  /* 0x00000c0810197981 */ /* 0x000f28000c1e1900 */
[----:B------:R-:W4:Y:S04]  /*02b0*/  LDG.E R29, desc[UR8][R16.64+0x10] ;  /* 0x00001008101d7981 */ /* 0x000f28000c1e1900 */
[----:B------:R-:W4:Y:S01]  /*02c0*/  LDG.E R19, desc[UR8][R16.64+0x14] ;  /* 0x0000140810137981 */ /* 0x000f22000c1e1900 */
[----:B--2---:R-:W-:-:S04]  /*02d0*/  IMAD.WIDE R20, R21, 0x4, R12 ;  /* 0x0000000415147825 */ /* 0x004fc800078e020c */
[--C-:B---3--:R-:W-:Y:S02]  /*02e0*/  IMAD.WIDE R22, R23, 0x4, R12.reuse ;  /* 0x0000000417167825 */ /* 0x108fe400078e020c */
[----:B------:R-:W2:Y:S04]  /*02f0*/  LDG.E R21, desc[UR8][R20.64] ;  /* 0x0000000814157981 */ /* 0x000ea8000c1e1900 */
[----:B------:R-:W3:Y:S01]  /*0300*/  LDG.E R20, desc[UR8][R22.64] ;  /* 0x0000000816147981 */ /* 0x000ee2000c1e1900 */
[----:B----4-:R-:W-:-:S04]  /*0310*/  IMAD.WIDE R26, R27, 0x4, R12 ;  /* 0x000000041b1a7825 */ /* 0x010fc800078e020c */
[--C-:B------:R-:W-:Y:S02]  /*0320*/  IMAD.WIDE R24, R25, 0x4, R12.reuse ;  /* 0x0000000419187825 */ /* 0x100fe400078e020c */
[----:B------:R-:W4:Y:S04]  /*0330*/  LDG.E R26, desc[UR8][R26.64] ;  /* 0x000000081a1a7981 */ /* 0x000f28000c1e1900 */
[----:B------:R-:W4:Y:S01]  /*0340*/  LDG.E R24, desc[UR8][R24.64] ;  /* 0x0000000818187981 */ /* 0x000f22000c1e1900 */
[----:B------:R-:W-:-:S03]  /*0350*/  IMAD.WIDE R28, R29, 0x4, R12 ;  /* 0x000000041d1c7825 */ /* 0x000fc600078e020c */
[----:B------:R-:W4:Y:S01]  /*0360*/  LDG.E R23, desc[UR8][R16.64+0x18] ;  /* 0x0000180810177981 */ /* 0x000f22000c1e1900 */
[----:B------:R-:W-:-:S03]  /*0370*/  IMAD.WIDE R18, R19, 0x4, R12 ;  /* 0x0000000413127825 */ /* 0x000fc600078e020c */
[----:B------:R-:W4:Y:S04]  /*0380*/  LDG.E R22, desc[UR8][R28.64] ;  /* 0x000000081c167981 */ /* 0x000f28000c1e1900 */
[----:B------:R-:W4:Y:S04]  /*0390*/  LDG.E R27, desc[UR8][R16.64+0x20] ;  /* 0x00002008101b7981 */ /* 0x000f28000c1e1900 */
[----:B------:R-:W4:Y:S04]  /*03a0*/  LDG.E R25, desc[UR8][R16.64+0x34] ;  /* 0x0000340810197981 */ /* 0x000f28000c1e1900 */
[----:B------:R0:W4:Y:S04]  /*03b0*/  LDG.E R28, desc[UR8][R18.64] ;  /* 0x00000008121c7981 */ /* 0x000128000c1e1900 */
[----:B------:R-:W4:Y:S04]  /*03c0*/  LDG.E R29, desc[UR8][R16.64+0x28] ;  /* 0x00002808101d7981 */ /* 0x000f28000c1e1900 */
[----:B------:R-:W4:Y:S01]  /*03d0*/  LDG.E R18, desc[UR8][R16.64+0x2c] ;  /* 0x00002c0810127981 */ /* 0x000f22000c1e1900 */
[----:B--2--5:R-:W-:-:S02]  /*03e0*/  ISETP.NE.AND P2, PT, R3, R21, PT ;  /* 0x000000150300720c */ /* 0x024fc40003f45270 */
[----:B------:R-:W-:Y:S02]  /*03f0*/  IADD3 R21, PT, PT, R9, 0x1, RZ ;  /* 0x0000000109157810 */ /* 0x000fe40007ffe0ff */
[----:B---3--:R-:W-:Y:S02]  /*0400*/  ISETP.NE.AND P1, PT, R3, R20, PT ;  /* 0x000000140300720c */ /* 0x008fe40003f25270 */
[----:B------:R-:W2:Y:S07]  /*0410*/  LDG.E R20, desc[UR8][R16.64+0x1c] ;  /* 0x00001c0810147981 */ /* 0x000eae000c1e1900 */
[----:B------:R-:W-:-:S04]  /*0420*/  @P2 IMAD.MOV R21, RZ, RZ, R9 ;  /* 0x000000ffff152224 */ /* 0x000fc800078e0209 */
[C---:B------:R-:W-:Y:S01]  /*0430*/  VIADD R9, R21.reuse, 0x1 ;  /* 0x0000000115097836 */ /* 0x040fe20000000000 */
[----:B------:R-:W-:Y:S02]  /*0440*/  @P1 IADD3 R9, PT, PT, R21, RZ, RZ ;  /* 0x000000ff15091210 */ /* 0x000fe40007ffe0ff */
[----:B------:R-:W3:Y:S01]  /*0450*/  LDG.E R21, desc[UR8][R16.64+0x24] ;  /* 0x0000240810157981 */ /* 0x000ee2000c1e1900 */
[C---:B----4-:R-:W-:Y:S02]  /*0460*/  ISETP.NE.AND P2, PT, R3.reuse, R26, PT ;  /* 0x0000001a0300720c */ /* 0x050fe40003f45270 */
[----:B------:R-:W-:Y:S01]  /*0470*/  ISETP.NE.AND P1, PT, R3, R24, PT ;  /* 0x000000180300720c */ /* 0x000fe20003f25270 */
[----:B0-----:R-:W-:-:S10]  /*0480*/  VIADD R19, R9, 0x1 ;  /* 0x0000000109137836 */ /* 0x001fd40000000000 */
[----:B------:R-:W-:-:S05]  /*0490*/  @P2 IMAD.MOV R19, RZ, RZ, R9 ;  /* 0x000000ffff132224 */ /* 0x000fca00078e0209 */
[----:B------:R-:W-:Y:S01]  /*04a0*/  IADD3 R9, PT, PT, R19, 0x1, RZ ;  /* 0x0000000113097810 */ /* 0x000fe20007ffe0ff */
[----:B------:R-:W-:Y:S01]  /*04b0*/  @P1 IMAD.MOV R9, RZ, RZ, R19 ;  /* 0x000000ffff091224 */ /* 0x000fe200078e0213 */
[C---:B------:R-:W-:Y:S01]  /*04c0*/  ISETP.NE.AND P1, PT, R3.reuse, R22, PT ;  /* 0x000000160300720c */ /* 0x040fe20003f25270 */
[----:B------:R-:W4:Y:S01]  /*04d0*/  LDG.E R19, desc[UR8][R16.64+0x30] ;  /* 0x0000300810137981 */ /* 0x000f22000c1e1900 */
[----:B------:R-:W-:Y:S01]  /*04e0*/  ISETP.NE.AND P2, PT, R3, R28, PT ;  /* 0x0000001c0300720c */ /* 0x000fe20003f45270 */
[----:B------:R-:W-:-:S10]  /*04f0*/  VIADD R22, R9, 0x1 ;  /* 0x0000000109167836 */ /* 0x000fd40000000000 */
[----:B------:R-:W-:-:S05]  /*0500*/  @P1 IADD3 R22, PT, PT, R9, RZ, RZ ;  /* 0x000000ff09161210 */ /* 0x000fca0007ffe0ff */
[----:B------:R-:W-:Y:S02]  /*0510*/  VIADD R9, R22, 0x1 ;  /* 0x0000000116097836 */ /* 0x000fe40000000000 */
[----:B------:R-:W-:Y:S02]  /*0520*/  @P2 IMAD.MOV R9, RZ, RZ, R22 ;  /* 0x000000ffff092224 */ /* 0x000fe400078e0216 */
[----:B------:R-:W-:-:S05]  /*0530*/  IMAD.WIDE R22, R23, 0x4, R12 ;  /* 0x0000000417167825 */ /* 0x000fca00078e020c */
[----:B------:R2:W4:Y:S01]  /*0540*/  LDG.E R24, desc[UR8][R22.64] ;  /* 0x0000000816187981 */ /* 0x000522000c1e1900 */
[----:B------:R-:W-:-:S06]  /*0550*/  IMAD.WIDE R26, R27, 0x4, R12 ;  /* 0x000000041b1a7825 */ /* 0x000fcc00078e020c */
[----:B------:R-:W4:Y:S01]  /*0560*/  LDG.E R27, desc[UR8][R26.64] ;  /* 0x000000081a1b7981 */ /* 0x000f22000c1e1900 */
[----:B--2---:R-:W-:-:S06]  /*0570*/  IMAD.WIDE R22, R20, 0x4, R12 ;  /* 0x0000000414167825 */ /* 0x004fcc00078e020c */
[----:B------:R-:W2:Y:S01]  /*0580*/  LDG.E R22, desc[UR8][R22.64] ;  /* 0x0000000816167981 */ /* 0x000ea2000c1e1900 */
[----:B---3--:R-:W-:-:S05]  /*0590*/  IMAD.WIDE R20, R21, 0x4, R12 ;  /* 0x0000000415147825 */ /* 0x008fca00078e020c */
[----:B------:R0:W3:Y:S02]  /*05a0*/  LDG.E R23, desc[UR8][R20.64] ;  /* 0x0000000814177981 */ /* 0x0000e4000c1e1900 */
[----:B0-----:R-:W-:-:S05]  /*05b0*/  IMAD.WIDE R20, R18, 0x4, R12 ;  /* 0x0000000412147825 */ /* 0x001fca00078e020c */
[----:B------:R0:W3:Y:S02]  /*05c0*/  LDG.E R26, desc[UR8][R20.64] ;  /* 0x00000008141a7981 */ /* 0x0000e4000c1e1900 */
[--C-:B0-----:R-:W-:Y:S02]  /*05d0*/  IMAD.WIDE R20, R25, 0x4, R12.reuse ;  /* 0x0000000419147825 */ /* 0x101fe400078e020c */
[----:B------:R-:W2:Y:S02]  /*05e0*/  LDG.E R25, desc[UR8][R16.64+0x38] ;  /* 0x0000380810197981 */ /* 0x000ea4000c1e1900 */
[--C-:B------:R-:W-:Y:S02]  /*05f0*/  IMAD.WIDE R28, R29, 0x4, R12.reuse ;  /* 0x000000041d1c7825 */ /* 0x100fe400078e020c */
[----:B------:R-:W3:Y:S04]  /*0600*/  LDG.E R20, desc[UR8][R20.64] ;  /* 0x0000000814147981 */ /* 0x000ee8000c1e1900 */
[----:B------:R-:W3:Y:S04]  /*0610*/  LDG.E R28, desc[UR8][R28.64] ;  /* 0x000000081c1c7981 */ /* 0x000ee8000c1e1900 */
[----:B------:R-:W3:Y:S01]  /*0620*/  LDG.E R17, desc[UR8][R16.64+0x3c] ;  /* 0x00003c0810117981 */ /* 0x000ee2000c1e1900 */
[----:B----4-:R-:W-:-:S05]  /*0630*/  IMAD.WIDE R18, R19, 0x4, R12 ;  /* 0x0000000413127825 */ /* 0x010fca00078e020c */
[----:B------:R2:W4:Y:S01]  /*0640*/  LDG.E R29, desc[UR8][R18.64] ;  /* 0x00000008121d7981 */ /* 0x000522000c1e1900 */
[----:B------:R-:W-:Y:S01]  /*0650*/  ISETP.NE.AND P2, PT, R3, R24, PT ;  /* 0x000000180300720c */ /* 0x000fe20003f45270 */
[----:B--2---:R-:W-:-:S06]  /*0660*/  IMAD.WIDE R18, R25, 0x4, R12 ;  /* 0x0000000419127825 */ /* 0x004fcc00078e020c */
[----:B------:R-:W2:Y:S01]  /*0670*/  LDG.E R18, desc[UR8][R18.64] ;  /* 0x0000000812127981 */ /* 0x000ea2000c1e1900 */
[----:B---3--:R-:W-:-:S06]  /*0680*/  IMAD.WIDE R24, R17, 0x4, R12 ;  /* 0x0000000411187825 */ /* 0x008fcc00078e020c */
[----:B------:R-:W3:Y:S01]  /*0690*/  LDG.E R24, desc[UR8][R24.64] ;  /* 0x0000000818187981 */ /* 0x000ee2000c1e1900 */
[----:B------:R-:W-:Y:S02]  /*06a0*/  ISETP.NE.AND P1, PT, R3, R22, PT ;  /* 0x000000160300720c */ /* 0x000fe40003f25270 */
[----:B------:R-:W-:Y:S01]  /*06b0*/  IADD3 R22, PT, PT, R9, 0x1, RZ ;  /* 0x0000000109167810 */ /* 0x000fe20007ffe0ff */
[----:B------:R-:W-:Y:S01]  /*06c0*/  @P2 IMAD.MOV R22, RZ, RZ, R9 ;  /* 0x000000ffff162224 */ /* 0x000fe200078e0209 */
[----:B------:R-:W-:-:S03]  /*06d0*/  ISETP.NE.AND P2, PT, R3, R27, PT ;  /* 0x0000001b0300720c */ /* 0x000fc60003f45270 */
[----:B------:R-:W-:-:S06]  /*06e0*/  VIADD R9, R22, 0x1 ;  /* 0x0000000116097836 */ /* 0x000fcc0000000000 */
[----:B------:R-:W-:Y:S02]  /*06f0*/  @P1 IADD3 R9, PT, PT, R22, RZ, RZ ;  /* 0x000000ff16091210 */ /* 0x000fe40007ffe0ff */
[----:B------:R-:W-:-:S03]  /*0700*/  ISETP.NE.AND P1, PT, R3, R23, PT ;  /* 0x000000170300720c */ /* 0x000fc60003f25270 */
[----:B------:R-:W-:Y:S02]  /*0710*/  VIADD R16, R9, 0x1 ;  /* 0x0000000109107836 */ /* 0x000fe40000000000 */
[----:B------:R-:W-:Y:S01]  /*0720*/  @P2 IMAD.MOV R16, RZ, RZ, R9 ;  /* 0x000000ffff102224 */ /* 0x000fe200078e0209 */
[----:B------:R-:W-:-:S04]  /*0730*/  ISETP.NE.AND P2, PT, R3, R28, PT ;  /* 0x0000001c0300720c */ /* 0x000fc80003f45270 */
[----:B------:R-:W-:-:S03]  /*0740*/  IADD3 R9, PT, PT, R16, 0x1, RZ ;  /* 0x0000000110097810 */ /* 0x000fc60007ffe0ff */
[----:B------:R-:W-:Y:S01]  /*0750*/  @P1 IMAD.MOV R9, RZ, RZ, R16 ;  /* 0x000000ffff091224 */ /* 0x000fe200078e0210 */
[----:B------:R-:W-:-:S03]  /*0760*/  ISETP.NE.AND P1, PT, R3, R26, PT ;  /* 0x0000001a0300720c */ /* 0x000fc60003f25270 */
[C---:B------:R-:W-:Y:S02]  /*0770*/  VIADD R16, R9.reuse, 0x1 ;  /* 0x0000000109107836 */ /* 0x040fe40000000000 */
[----:B------:R-:W-:Y:S02]  /*0780*/  @P2 IADD3 R16, PT, PT, R9, RZ, RZ ;  /* 0x000000ff09102210 */ /* 0x000fe40007ffe0ff */
[----:B----4-:R-:W-:-:S03]  /*0790*/  ISETP.NE.AND P2, PT, R3, R29, PT ;  /* 0x0000001d0300720c */ /* 0x010fc60003f45270 */
[----:B------:R-:W-:-:S03]  /*07a0*/  VIADD R9, R16, 0x1 ;  /* 0x0000000110097836 */ /* 0x000fc60000000000 */
[----:B------:R-:W-:Y:S01]  /*07b0*/  @P1 IMAD.MOV R9, RZ, RZ, R16 ;  /* 0x000000ffff091224 */ /* 0x000fe200078e0210 */
[----:B------:R-:W-:-:S04]  /*07c0*/  ISETP.NE.AND P1, PT, R3, R20, PT ;  /* 0x000000140300720c */ /* 0x000fc80003f25270 */
[----:B------:R-:W-:Y:S02]  /*07d0*/  IADD3 R16, PT, PT, R9, 0x1, RZ ;  /* 0x0000000109107810 */ /* 0x000fe40007ffe0ff */
[----:B------:R-:W-:-:S04]  /*07e0*/  @P2 IMAD.MOV R16, RZ, RZ, R9 ;  /* 0x000000ffff102224 */ /* 0x000fc800078e0209 */
[----:B------:R-:W-:-:S03]  /*07f0*/  VIADD R9, R16, 0x1 ;  /* 0x0000000110097836 */ /* 0x000fc60000000000 */
[----:B------:R-:W-:Y:S01]  /*0800*/  @P1 IADD3 R9, PT, PT, R16, RZ, RZ ;  /* 0x000000ff10091210 */ /* 0x000fe20007ffe0ff */
[----:B------:R-:W-:-:S04]  /*0810*/  VIADD R7, R7, 0x10 ;  /* 0x0000001007077836 */ /* 0x000fc80000000000 */
[----:B------:R-:W-:Y:S02]  /*0820*/  VIADD R16, R9, 0x1 ;  /* 0x0000000109107836 */ /* 0x000fe40000000000 */
[----:B------:R-:W-:Y:S01]  /*0830*/  VIADD R6, R6, 0x10 ;  /* 0x0000001006067836 */ /* 0x000fe20000000000 */
[----:B--2---:R-:W-:-:S13]  /*0840*/  ISETP.NE.AND P2, PT, R3, R18, PT ;  /* 0x000000120300720c */ /* 0x004fda0003f45270 */
[----:B------:R-:W-:Y:S02]  /*0850*/  @P2 IADD3 R16, PT, PT, R9, RZ, RZ ;  /* 0x000000ff09102210 */ /* 0x000fe40007ffe0ff */
[----:B------:R-:W-:Y:S02]  /*0860*/  ISETP.NE.AND P2, PT, R7, RZ, PT ;  /* 0x000000ff0700720c */ /* 0x000fe40003f45270 */
[----:B---3--:R-:W-:Y:S01]  /*0870*/  ISETP.NE.AND P1, PT, R3, R24, PT ;  /* 0x000000180300720c */ /* 0x008fe20003f25270 */
[----:B------:R-:W-:-:S12]  /*0880*/  VIADD R9, R16, 0x1 ;  /* 0x0000000110097836 */ /* 0x000fd80000000000 */
[----:B------:R-:W-:Y:S01]  /*0890*/  @P1 IADD3 R9, PT, PT, R16, RZ, RZ ;  /* 0x000000ff10091210 */ /* 0x000fe20007ffe0ff */
[----:B------:R-:W-:Y:S06]  /*08a0*/  @P2 BRA `(.L_x_19) ;  /* 0xfffffff800682947 */ /* 0x000fec000383ffff */
.L_x_18:
[----:B------:R-:W-:Y:S05]  /*08b0*/  BSYNC.RECONVERGENT B0 ;  /* 0x0000000000007941 */ /* 0x000fea0003800200 */
.L_x_17:
[----:B------:R-:W-:Y:S04]  /*08c0*/  BSSY.RECONVERGENT B0, `(.L_x_20) ;  /* 0x000006f000007945 */ /* 0x000fe80003800200 */
        /* <DEDUP_REMOVED lines=12> */
[----:B------:R-:W4:Y:S04]  /*0990*/  LDG.E R20, desc[UR8][R18.64+0xc] ;  /* 0x00000c0812147981 */ /* 0x000f28000c1e1900 */
[----:B------:R-:W4:Y:S04]  /*09a0*/  LDG.E R21, desc[UR8][R18.64+0x10] ;  /* 0x0000100812157981 */ /* 0x000f28000c1e1900 */
[----:B------:R-:W4:Y:S04]  /*09b0*/  LDG.E R27, desc[UR8][R18.64+0x14] ;  /* 0x00001408121b7981 */ /* 0x000f28000c1e1900 */
[----:B------:R-:W4:Y:S04]  /*09c0*/  LDG.E R25, desc[UR8][R18.64+0x18] ;  /* 0x0000180812197981 */ /* 0x000f28000c1e1900 */
[----:B------:R0:W4:Y:S01]  /*09d0*/  LDG.E R23, desc[UR8][R18.64+0x1c] ;  /* 0x00001c0812177981 */ /* 0x000122000c1e1900 */
[----:B--2---:R-:W-:-:S04]  /*09e0*/  IMAD.WIDE R28, R29, 0x4, R12 ;  /* 0x000000041d1c7825 */ /* 0x004fc800078e020c */
[--C-:B---3--:R-:W-:Y:S01]  /*09f0*/  IMAD.WIDE R6, R7, 0x4, R12.reuse ;  /* 0x0000000407067825 */ /* 0x108fe200078e020c */
[----:B------:R1:W2:Y:S03]  /*0a00*/  LDG.E R4, desc[UR8][R28.64] ;  /* 0x000000081c047981 */ /* 0x0002a6000c1e1900 */
[--C-:B----4-:R-:W-:Y:S02]  /*0a10*/  IMAD.WIDE R16, R17, 0x4, R12.reuse ;  /* 0x0000000411107825 */ /* 0x110fe400078e020c */
[----:B------:R-:W3:Y:S02]  /*0a20*/  LDG.E R6, desc[UR8][R6.64] ;  /* 0x0000000806067981 */ /* 0x000ee4000c1e1900 */
[--C-:B0-----:R-:W-:Y:S02]  /*0a30*/  IMAD.WIDE R18, R20, 0x4, R12.reuse ;  /* 0x0000000414127825 */ /* 0x101fe400078e020c */
[----:B------:R-:W4:Y:S02]  /*0a40*/  LDG.E R16, desc[UR8][R16.64] ;  /* 0x0000000810107981 */ /* 0x000f24000c1e1900 */
[----:B------:R-:W-:-:S02]  /*0a50*/  IMAD.WIDE R20, R21, 0x4, R12 ;  /* 0x0000000415147825 */ /* 0x000fc400078e020c */
[----:B------:R-:W4:Y:S02]  /*0a60*/  LDG.E R7, desc[UR8][R18.64] ;  /* 0x0000000812077981 */ /* 0x000f24000c1e1900 */
[--C-:B------:R-:W-:Y:S02]  /*0a70*/  IMAD.WIDE R26, R27, 0x4, R12.reuse ;  /* 0x000000041b1a7825 */ /* 0x100fe400078e020c */
[----:B------:R-:W4:Y:S02]  /*0a80*/  LDG.E R20, desc[UR8][R20.64] ;  /* 0x0000000814147981 */ /* 0x000f24000c1e1900 */
[--C-:B------:R-:W-:Y:S02]  /*0a90*/  IMAD.WIDE R24, R25, 0x4, R12.reuse ;  /* 0x0000000419187825 */ /* 0x100fe400078e020c */
[----:B------:R-:W4:Y:S02]  /*0aa0*/  LDG.E R26, desc[UR8][R26.64] ;  /* 0x000000081a1a7981 */ /* 0x000f24000c1e1900 */
[----:B-1----:R-:W-:-:S02]  /*0ab0*/  IMAD.WIDE R28, R23, 0x4, R12 ;  /* 0x00000004171c7825 */ /* 0x002fc400078e020c */
[----:B------:R-:W4:Y:S04]  /*0ac0*/  LDG.E R24, desc[UR8][R24.64] ;  /* 0x0000000818187981 */ /* 0x000f28000c1e1900 */
[----:B------:R-:W4:Y:S01]  /*0ad0*/  LDG.E R28, desc[UR8][R28.64] ;  /* 0x000000081c1c7981 */ /* 0x000f22000c1e1900 */
[----:B------:R-:W-:Y:S01]  /*0ae0*/  VIADD R5, R5, 0x8 ;  /* 0x0000000805057836 */ /* 0x000fe20000000000 */
[----:B--2--5:R-:W-:Y:S01]  /*0af0*/  ISETP.NE.AND P2, PT, R3, R4, PT ;  /* 0x000000040300720c */ /* 0x024fe20003f45270 */
[----:B------:R-:W-:Y:S01]  /*0b00*/  VIADD R4, R9, 0x1 ;  /* 0x0000000109047836 */ /* 0x000fe20000000000 */
[----:B---3--:R-:W-:-:S11]  /*0b10*/  ISETP.NE.AND P1, PT, R3, R6, PT ;  /* 0x000000060300720c */ /* 0x008fd60003f25270 */
[----:B------:R-:W-:Y:S02]  /*0b20*/  @P2 IADD3 R4, PT, PT, R9, RZ, RZ ;  /* 0x000000ff09042210 */ /* 0x000fe40007ffe0ff */
[----:B----4-:R-:W-:-:S03]  /*0b30*/  ISETP.NE.AND P2, PT, R3, R16, PT ;  /* 0x000000100300720c */ /* 0x010fc60003f45270 */
        /* <DEDUP_REMOVED lines=8> */
[----:B------:R-:W-:-:S03]  /*0bc0*/  ISETP.NE.AND P1, PT, R3, R26, PT ;  /* 0x0000001a0300720c */ /* 0x000fc60003f25270 */
[----:B------:R-:W-:-:S03]  /*0bd0*/  VIADD R4, R6, 0x1 ;  /* 0x0000000106047836 */ /* 0x000fc60000000000 */
[----:B------:R-:W-:Y:S01]  /*0be0*/  @P2 IMAD.MOV R4, RZ, RZ, R6 ;  /* 0x000000ffff042224 */ /* 0x000fe200078e0206 */
[----:B------:R-:W-:-:S04]  /*0bf0*/  ISETP.NE.AND P2, PT, R3, R24, PT ;  /* 0x000000180300720c */ /* 0x000fc80003f45270 */
[----:B------:R-:W-:Y:S02]  /*0c00*/  IADD3 R6, PT, PT, R4, 0x1, RZ ;  /* 0x0000000104067810 */ /* 0x000fe40007ffe0ff */
[----:B------:R-:W-:Y:S01]  /*0c10*/  @P1 IMAD.MOV R6, RZ, RZ, R4 ;  /* 0x000000ffff061224 */ /* 0x000fe200078e0204 */
[----:B------:R-:W-:-:S03]  /*0c20*/  ISETP.NE.AND P1, PT, R3, R28, PT ;  /* 0x0000001c0300720c */ /* 0x000fc60003f25270 */
[----:B------:R-:W-:-:S03]  /*0c30*/  VIADD R4, R6, 0x1 ;  /* 0x0000000106047836 */ /* 0x000fc60000000000 */
[----:B------:R-:W-:-:S05]  /*0c40*/  @P2 IADD3 R4, PT, PT, R6, RZ, RZ ;  /* 0x000000ff06042210 */ /* 0x000fca0007ffe0ff */
[C---:B------:R-:W-:Y:S02]  /*0c50*/  VIADD R9, R4.reuse, 0x1 ;  /* 0x0000000104097836 */ /* 0x040fe40000000000 */
[----:B------:R-:W-:-:S07]  /*0c60*/  @P1 IADD3 R9, PT, PT, R4, RZ, RZ ;  /* 0x000000ff04091210 */ /* 0x000fce0007ffe0ff */
.L_x_23:
[----:B------:R-:W-:Y:S05]  /*0c70*/  BSYNC.RECONVERGENT B1 ;  /* 0x0000000000017941 */ /* 0x000fea0003800200 */
.L_x_22:
        /* <DEDUP_REMOVED lines=15> */
[----:B------:R-:W2:Y:S04]  /*0d70*/  LDG.E R16, desc[UR8][R16.64] ;  /* 0x0000000810107981 */ /* 0x000ea8000c1e1900 */
[----:B------:R-:W3:Y:S01]  /*0d80*/  LDG.E R18, desc[UR8][R18.64] ;  /* 0x0000000812127981 */ /* 0x000ee2000c1e1900 */
[----:B----4-:R-:W-:-:S04]  /*0d90*/  IMAD.WIDE R20, R21, 0x4, R12 ;  /* 0x0000000415147825 */ /* 0x010fc800078e020c */
[----:B------:R-:W-:Y:S02]  /*0da0*/  IMAD.WIDE R22, R23, 0x4, R12 ;  /* 0x0000000417167825 */ /* 0x000fe400078e020c */
[----:B------:R-:W4:Y:S04]  /*0db0*/  LDG.E R20, desc[UR8][R20.64] ;  /* 0x0000000814147981 */ /* 0x000f28000c1e1900 */
[----:B------:R-:W4:Y:S01]  /*0dc0*/  LDG.E R22, desc[UR8][R22.64] ;  /* 0x0000000816167981 */ /* 0x000f22000c1e1900 */
[----:B------:R-:W-:Y:S01]  /*0dd0*/  VIADD R4, R9, 0x1 ;  /* 0x0000000109047836 */ /* 0x000fe20000000000 */
[----:B------:R-:W-:Y:S02]  /*0de0*/  IADD3 R5, PT, PT, R5, 0x4, RZ ;  /* 0x0000000405057810 */ /* 0x000fe40007ffe0ff */
[----:B--2--5:R-:W-:-:S02]  /*0df0*/  ISETP.NE.AND P2, PT, R3, R16, PT ;  /* 0x000000100300720c */ /* 0x024fc40003f45270 */
[----:B---3--:R-:W-:-:S11]  /*0e00*/  ISETP.NE.AND P1, PT, R3, R18, PT ;  /* 0x000000120300720c */ /* 0x008fd60003f25270 */
[----:B------:R-:W-:Y:S02]  /*0e10*/  @P2 IADD3 R4, PT, PT, R9, RZ, RZ ;  /* 0x000000ff09042210 */ /* 0x000fe40007ffe0ff */
[----:B----4-:R-:W-:-:S03]  /*0e20*/  ISETP.NE.AND P2, PT, R3, R20, PT ;  /* 0x000000140300720c */ /* 0x010fc60003f45270 */
[----:B------:R-:W-:Y:S02]  /*0e30*/  VIADD R6, R4, 0x1 ;  /* 0x0000000104067836 */ /* 0x000fe40000000000 */
[----:B------:R-:W-:Y:S01]  /*0e40*/  @P1 IMAD.MOV R6, RZ, RZ, R4 ;  /* 0x000000ffff061224 */ /* 0x000fe200078e0204 */
[----:B------:R-:W-:-:S04]  /*0e50*/  ISETP.NE.AND P1, PT, R3, R22, PT ;  /* 0x000000160300720c */ /* 0x000fc80003f25270 */
[----:B------:R-:W-:-:S03]  /*0e60*/  IADD3 R4, PT, PT, R6, 0x1, RZ ;  /* 0x0000000106047810 */ /* 0x000fc60007ffe0ff */
[----:B------:R-:W-:-:S04]  /*0e70*/  @P2 IMAD.MOV R4, RZ, RZ, R6 ;  /* 0x000000ffff042224 */ /* 0x000fc800078e0206 */
[----:B------:R-:W-:Y:S02]  /*0e80*/  VIADD R9, R4, 0x1 ;  /* 0x0000000104097836 */ /* 0x000fe40000000000 */
[----:B------:R-:W-:-:S07]  /*0e90*/  @P1 IMAD.MOV R9, RZ, RZ, R4 ;  /* 0x000000ffff091224 */ /* 0x000fce00078e0204 */
.L_x_25:
[----:B------:R-:W-:Y:S05]  /*0ea0*/  BSYNC.RECONVERGENT B1 ;  /* 0x0000000000017941 */ /* 0x000fea0003800200 */
.L_x_24:
[----:B------:R-:W-:Y:S05]  /*0eb0*/  @!P0 BRA `(.L_x_21) ;  /* 0x00000000003c8947 */ /* 0x000fea0003800000 */
[----:B------:R-:W0:Y:S01]  /*0ec0*/  LDC.64 R6, c[0x0][0x388] ;  /* 0x0000e200ff067b82 */ /* 0x000e220000000a00 */
[----:B------:R-:W-:Y:S01]  /*0ed0*/  IMAD.IADD R19, R8, 0x1, R5 ;  /* 0x0000000108137824 */ /* 0x000fe200078e0205 */
[----:B------:R-:W-:-:S07]  /*0ee0*/  IADD3 R2, PT, PT, -R2, RZ, RZ ;  /* 0x000000ff02027210 */ /* 0x000fce0007ffe1ff */
.L_x_26:
[----:B0-----:R-:W-:-:S06]  /*0ef0*/  IMAD.WIDE R4, R19, 0x4, R6 ;  /* 0x0000000413047825 */ /* 0x001fcc00078e0206 */
[----:B------:R-:W2:Y:S02]  /*0f00*/  LDG.E R5, desc[UR8][R4.64] ;  /* 0x0000000804057981 */ /* 0x000ea4000c1e1900 */
[----:B--2---:R-:W-:-:S06]  /*0f10*/  IMAD.WIDE R16, R5, 0x4, R12 ;  /* 0x0000000405107825 */ /* 0x004fcc00078e020c */
[----:B------:R-:W2:Y:S01]  /*0f20*/  LDG.E R16, desc[UR8][R16.64] ;  /* 0x0000000810107981 */ /* 0x000ea2000c1e1900 */
[----:B------:R-:W-:Y:S02]  /*0f30*/  VIADD R2, R2, 0x1 ;  /* 0x0000000102027836 */ /* 0x000fe40000000000 */
[----:B------:R-:W-:Y:S02]  /*0f40*/  VIADD R18, R9, 0x1 ;  /* 0x0000000109127836 */ /* 0x000fe40000000000 */
[----:B------:R-:W-:Y:S01]  /*0f50*/  VIADD R19, R19, 0x1 ;  /* 0x0000000113137836 */ /* 0x000fe20000000000 */
[----:B------:R-:W-:Y:S02]  /*0f60*/  ISETP.NE.AND P1, PT, R2, RZ, PT ;  /* 0x000000ff0200720c */ /* 0x000fe40003f25270 */
[----:B--2--5:R-:W-:-:S13]  /*0f70*/  ISETP.NE.AND P0, PT, R3, R16, PT ;  /* 0x000000100300720c */ /* 0x024fda0003f05270 */
[----:B------:R-:W-:-:S05]  /*0f80*/  @P0 IADD3 R18, PT, PT, R9, RZ, RZ ;  /* 0x000000ff09120210 */ /* 0x000fca0007ffe0ff */
[----:B------:R-:W-:Y:S01]  /*0f90*/  IMAD.MOV.U32 R9, RZ, RZ, R18 ;  /* 0x000000ffff097224 */ /* 0x000fe200078e0012 */
[----:B------:R-:W-:Y:S06]  /*0fa0*/  @P1 BRA `(.L_x_26) ;  /* 0xfffffffc00d01947 */ /* 0x000fec000383ffff */
.L_x_21:
[----:B------:R-:W-:Y:S05]  /*0fb0*/  BSYNC.RECONVERGENT B0 ;  /* 0x0000000000007941 */ /* 0x000fea0003800200 */
.L_x_20:
[----:B------:R-:W-:-:S13]  /*0fc0*/  ISETP.NE.AND P0, PT, R9, RZ, PT ;  /* 0x000000ff0900720c */ /* 0x000fda0003f05270 */
[----:B------:R-:W-:Y:S05]  /*0fd0*/  @!P0 EXIT ;  /* 0x000000000000894d */ /* 0x000fea0003800000 */
[----:B------:R-:W0:Y:S01]  /*0fe0*/  LDC.64 R6, c[0x0][0x3b0] ;  /* 0x0000ec00ff067b82 */ /* 0x000e220000000a00 */
[----:B------:R-:W1:Y:S01]  /*0ff0*/  LDCU.64 UR4, c[0x0][0x3a8] ;  /* 0x00007500ff0477ac */ /* 0x000e620008000a00 */
[----:B0-----:R-:W-:-:S05]  /*1000*/  IMAD.WIDE R6, R0, 0x30, R6 ;  /* 0x0000003000067825 */ /* 0x001fca00078e0206 */
[----:B------:R-:W2:Y:S04]  /*1010*/  LDG.E.64 R16, desc[UR8][R6.64] ;  /* 0x0000000806107981 */ /* 0x000ea8000c1e1b00 */
[----:B------:R-:W3:Y:S04]  /*1020*/  LDG.E.64 R18, desc[UR8][R6.64+0x10] ;  /* 0x0000100806127981 */ /* 0x000ee8000c1e1b00 */
[----:B-----5:R-:W4:Y:S01]  /*1030*/  LDG.E.64 R2, desc[UR8][R6.64+0x8] ;  /* 0x0000080806027981 */ /* 0x020f22000c1e1b00 */
[----:B------:R-:W-:Y:S02]  /*1040*/  IMAD.MOV.U32 R24, RZ, RZ, 0x0 ;  /* 0x00000000ff187424 */ /* 0x000fe400078e00ff */
[----:B------:R-:W-:Y:S01]  /*1050*/  IMAD.MOV.U32 R25, RZ, RZ, 0x3ca00000 ;  /* 0x3ca00000ff197424 */ /* 0x000fe200078e00ff */
[----:B--2---:R-:W-:-:S04]  /*1060*/  SHF.R.U32.HI R0, RZ, 0x2, R17 ;  /* 0x00000002ff007819 */ /* 0x004fc80000011611 */
[----:B------:R-:W-:Y:S01]  /*1070*/  LOP3.LUT R0, R0, R17, RZ, 0x3c, !PT ;  /* 0x0000001100007212 */ /* 0x000fe200078e3cff */
[----:B---3--:R0:W-:Y:S01]  /*1080*/  STG.E.64 desc[UR8][R6.64+0x8], R18 ;  /* 0x0000081206007986 */ /* 0x0081e2000c101b08 */
[----:B------:R-:W-:Y:S02]  /*1090*/  SHF.L.U32 R5, R19, 0x4, RZ ;  /* 0x0000000413057819 */ /* 0x000fe400000006ff */
[----:B----4-:R-:W-:Y:S01]  /*10a0*/  SHF.R.U32.HI R9, RZ, 0x2, R2 ;  /* 0x00000002ff097819 */ /* 0x010fe20000011602 */
[----:B------:R-:W-:-:S03]  /*10b0*/  IMAD.SHL.U32 R4, R0, 0x2, RZ ;  /* 0x0000000200047824 */ /* 0x000fc600078e00ff */
[----:B------:R-:W-:Y:S02]  /*10c0*/  LOP3.LUT R9, R9, R2, RZ, 0x3c, !PT ;  /* 0x0000000209097212 */ /* 0x000fe400078e3cff */
[----:B------:R-:W-:-:S03]  /*10d0*/  LOP3.LUT R4, R0, R4, R5, 0x96, !PT ;  /* 0x0000000400047212 */ /* 0x000fc600078e9605 */
[----:B------:R-:W-:Y:S01]  /*10e0*/  IMAD.SHL.U32 R2, R9, 0x2, RZ ;  /* 0x0000000209027824 */ /* 0x000fe200078e00ff */
[----:B------:R-:W-:-:S04]  /*10f0*/  LOP3.LUT R20, R4, R19, RZ, 0x3c, !PT ;  /* 0x0000001304147212 */ /* 0x000fc800078e3cff */
[----:B------:R-:W-:Y:S02]  /*1100*/  SHF.L.U32 R0, R20, 0x4, RZ ;  /* 0x0000000414007819 */ /* 0x000fe400000006ff */
[C---:B------:R-:W-:Y:S02]  /*1110*/  IADD3 R23, PT, PT, R16.reuse, 0x587c5, R20 ;  /* 0x000587c510177810 */ /* 0x040fe40007ffe014 */
[----:B------:R-:W-:Y:S01]  /*1120*/  LOP3.LUT R21, R9, R2, R0, 0x96, !PT ;  /* 0x0000000209157212 */ /* 0x000fe200078e9600 */
[----:B------:R-:W-:-:S03]  /*1130*/  VIADD R2, R16, 0xb0f8a ;  /* 0x000b0f8a10027836 */ /* 0x000fc60000000000 */
[----:B------:R-:W-:Y:S02]  /*1140*/  LOP3.LUT R21, R21, R20, RZ, 0x3c, !PT ;  /* 0x0000001415157212 */ /* 0x000fe400078e3cff */
[----:B------:R0:W-:Y:S03]  /*1150*/  STG.E.64 desc[UR8][R6.64], R2 ;  /* 0x0000000206007986 */ /* 0x0001e6000c101b08 */
[----:B------:R-:W-:Y:S01]  /*1160*/  IMAD.IADD R4, R21, 0x1, R2 ;  /* 0x0000000115047824 */ /* 0x000fe200078e0202 */
[----:B------:R0:W-:Y:S03]  /*1170*/  STG.E.64 desc[UR8][R6.64+0x10], R20 ;  /* 0x0000101406007986 */ /* 0x0001e6000c101b08 */
[----:B------:R-:W-:-:S03]  /*1180*/  IMAD.WIDE.U32 R4, R4, 0x200000, RZ ;  /* 0x0020000004047825 */ /* 0x000fc600078e00ff */
[----:B------:R-:W-:Y:S02]  /*1190*/  LOP3.LUT R22, R4, R23, RZ, 0x3c, !PT ;  /* 0x0000001704167212 */ /* 0x000fe400078e3cff */
[----:B------:R-:W-:-:S04]  /*11a0*/  MOV R23, R5 ;  /* 0x0000000500177202 */ /* 0x000fc80000000f00 */
[----:B------:R-:W2:Y:S02]  /*11b0*/  I2F.F64.U64 R4, R22 ;  /* 0x0000001600047312 */ /* 0x000ea40000301800 */
[----:B--2---:R-:W-:-:S08]  /*11c0*/  DFMA R4, R4, R24, 5.5511151231257827021e-17 ;  /* 0x3c9000000404742b */ /* 0x004fd00000000018 */
[----:B-1----:R-:W-:-:S14]  /*11d0*/  DSETP.GEU.AND P0, PT, R4, UR4, PT ;  /* 0x0000000404007e2a */ /* 0x002fdc000bf0e000 */
[----:B0-----:R-:W-:Y:S05]  /*11e0*/  @P0 EXIT ;  /* 0x000000000000094d */ /* 0x001fea0003800000 */
[----:B------:R-:W2:Y:S01]  /*11f0*/  LDG.E R10, desc[UR8][R10.64] ;  /* 0x000000080a0a7981 */ /* 0x000ea2000c1e1900 */
[----:B------:R-:W-:Y:S03]  /*1200*/  BSSY.RECONVERGENT B0, `(.L_x_27) ;  /* 0x000003b000007945 */ /* 0x000fe60003800200 */
[----:B------:R0:W-:Y:S04]  /*1210*/  STL.64 [R1], RZ ;  /* 0x000000ff01007387 */ /* 0x0001e80000100a00 */
[----:B------:R0:W-:Y:S01]  /*1220*/  STL.U16 [R1+0x8], RZ ;  /* 0x000008ff01007387 */ /* 0x0001e20000100400 */
[----:B--2---:R-:W-:-:S13]  /*1230*/  ISETP.GE.AND P0, PT, R10, 0x1, PT ;  /* 0x000000010a00780c */ /* 0x004fda0003f06270 */
[----:B0-----:R-:W-:Y:S05]  /*1240*/  @!P0 BRA `(.L_x_28) ;  /* 0x0000000000d88947 */ /* 0x001fea0003800000 */
[C---:B------:R-:W-:Y:S01]  /*1250*/  ISETP.GE.U32.AND P0, PT, R10.reuse, 0x4, PT ;  /* 0x000000040a00780c */ /* 0x040fe20003f06070 */
[----:B------:R-:W-:Y:S01]  /*1260*/  BSSY.RECONVERGENT B1, `(.L_x_29) ;  /* 0x0000024000017945 */ /* 0x000fe20003800200 */
[----:B------:R-:W-:Y:S02]  /*1270*/  LOP3.LUT R9, R10, 0x3, RZ, 0xc0, !PT ;  /* 0x000000030a097812 */ /* 0x000fe400078ec0ff */
[----:B------:R-:W-:Y:S02]  /*1280*/  MOV R17, RZ ;  /* 0x000000ff00117202 */ /* 0x000fe40000000f00 */
[----:B------:R-:W-:-:S07]  /*1290*/  ISETP.NE.AND P1, PT, R9, RZ, PT ;  /* 0x000000ff0900720c */ /* 0x000fce0003f25270 */
[----:B------:R-:W-:Y:S06]  /*12a0*/  @!P0 BRA `(.L_x_30) ;  /* 0x00000000007c8947 */ /* 0x000fec0003800000 */
[----:B------:R-:W-:Y:S01]  /*12b0*/  LOP3.LUT R17, R10, 0x7ffffffc, RZ, 0xc0, !PT ;  /* 0x7ffffffc0a117812 */ /* 0x000fe200078ec0ff */
[----:B------:R-:W-:-:S04]  /*12c0*/  IMAD.MOV.U32 R26, RZ, RZ, R8 ;  /* 0x000000ffff1a7224 */ /* 0x000fc800078e0008 */
[----:B------:R-:W-:-:S07]  /*12d0*/  IMAD.MOV R27, RZ, RZ, -R17 ;  /* 0x000000ffff1b7224 */ /* 0x000fce00078e0a11 */
.L_x_31:
[----:B0-----:R-:W0:Y:S08]  /*12e0*/  LDC.64 R28, c[0x0][0x388] ;  /* 0x0000e200ff1c7b82 */ /* 0x001e300000000a00 */
[----:B------:R-:W1:Y:S01]  /*12f0*/  LDC.64 R12, c[0x0][0x380] ;  /* 0x0000e000ff0c7b82 */ /* 0x000e620000000a00 */
[----:B0-----:R-:W-:-:S05]  /*1300*/  IMAD.WIDE R28, R26, 0x4, R28 ;  /* 0x000000041a1c7825 */ /* 0x001fca00078e021c */
[----:B------:R-:W1:Y:S04]  /*1310*/  LDG.E R25, desc[UR8][R28.64] ;  /* 0x000000081c197981 */ /* 0x000e68000c1e1900 */
[----:B------:R-:W2:Y:S04]  /*1320*/  LDG.E R23, desc[UR8][R28.64+0x4] ;  /* 0x000004081c177981 */ /* 0x000ea8000c1e1900 */
[----:B------:R-:W3:Y:S04]  /*1330*/  LDG.E R5, desc[UR8][R28.64+0x8] ;  /* 0x000008081c057981 */ /* 0x000ee8000c1e1900 */
[----:B------:R-:W4:Y:S01]  /*1340*/  LDG.E R11, desc[UR8][R28.64+0xc] ;  /* 0x00000c081c0b7981 */ /* 0x000f22000c1e1900 */
[----:B-1----:R-:W-:-:S04]  /*1350*/  IMAD.WIDE R24, R25, 0x4, R12 ;  /* 0x0000000419187825 */ /* 0x002fc800078e020c */
[--C-:B--2---:R-:W-:Y:S01]  /*1360*/  IMAD.WIDE R22, R23, 0x4, R12.reuse ;  /* 0x0000000417167825 */ /* 0x104fe200078e020c */
[----:B------:R-:W2:Y:S03]  /*1370*/  LDG.E R0, desc[UR8][R24.64] ;  /* 0x0000000818007981 */ /* 0x000ea6000c1e1900 */
[--C-:B---3--:R-:W-:Y:S01]  /*1380*/  IMAD.WIDE R4, R5, 0x4, R12.reuse ;  /* 0x0000000405047825 */ /* 0x108fe200078e020c */
[----:B------:R-:W3:Y:S03]  /*1390*/  LDG.E R2, desc[UR8][R22.64] ;  /* 0x0000000816027981 */ /* 0x000ee6000c1e1900 */
[----:B----4-:R-:W-:Y:S02]  /*13a0*/  IMAD.WIDE R10, R11, 0x4, R12 ;  /* 0x000000040b0a7825 */ /* 0x010fe400078e020c */
[----:B------:R0:W4:Y:S04]  /*13b0*/  LDG.E R4, desc[UR8][R4.64] ;  /* 0x0000000804047981 */ /* 0x000128000c1e1900 */
[----:B------:R-:W5:Y:S01]  /*13c0*/  LDG.E R10, desc[UR8][R10.64] ;  /* 0x000000080a0a7981 */ /* 0x000f62000c1e1900 */
[----:B0-----:R-:W-:-:S02]  /*13d0*/  HFMA2 R5, -RZ, RZ, 0, 5.9604644775390625e-08 ;  /* 0x00000001ff057431 */ /* 0x001fc400000001ff */
[----:B------:R-:W-:-:S05]  /*13e0*/  VIADD R27, R27, 0x4 ;  /* 0x000000041b1b7836 */ /* 0x000fca0000000000 */
[----:B------:R-:W-:Y:S02]  /*13f0*/  ISETP.NE.AND P0, PT, R27, RZ, PT ;  /* 0x000000ff1b00720c */ /* 0x000fe40003f05270 */
[----:B------:R-:W-:Y:S01]  /*1400*/  IADD3 R26, PT, PT, R26, 0x4, RZ ;  /* 0x000000041a1a7810 */ /* 0x000fe20007ffe0ff */
[C---:B--2---:R-:W-:Y:S02]  /*1410*/  IMAD.IADD R29, R1.reuse, 0x1, R0 ;  /* 0x00000001011d7824 */ /* 0x044fe400078e0200 */
[----:B---3--:R-:W-:-:S03]  /*1420*/  IMAD.IADD R28, R1, 0x1, R2 ;  /* 0x00000001011c7824 */ /* 0x008fc600078e0202 */
[----:B------:R0:W-:Y:S01]  /*1430*/  STL.U8 [R29], R5 ;  /* 0x000000051d007387 */ /* 0x0001e20000100000 */
[----:B----4-:R-:W-:-:S03]  /*1440*/  IADD3 R2, PT, PT, R1, R4, RZ ;  /* 0x0000000401027210 */ /* 0x010fc60007ffe0ff */
[----:B------:R0:W-:Y:S01]  /*1450*/  STL.U8 [R28], R5 ;  /* 0x000000051c007387 */ /* 0x0001e20000100000 */
[----:B-----5:R-:W-:-:S03]  /*1460*/  IMAD.IADD R0, R1, 0x1, R10 ;  /* 0x0000000101007824 */ /* 0x020fc600078e020a */
[----:B------:R0:W-:Y:S04]  /*1470*/  STL.U8 [R2], R5 ;  /* 0x0000000502007387 */ /* 0x0001e80000100000 */
[----:B------:R0:W-:Y:S01]  /*1480*/  STL.U8 [R0], R5 ;  /* 0x0000000500007387 */ /* 0x0001e20000100000 */
[----:B------:R-:W-:Y:S05]  /*1490*/  @P0 BRA `(.L_x_31) ;  /* 0xfffffffc00900947 */ /* 0x000fea000383ffff */
.L_x_30:
[----:B------:R-:W-:Y:S05]  /*14a0*/  BSYNC.RECONVERGENT B1 ;  /* 0x0000000000017941 */ /* 0x000fea0003800200 */
.L_x_29:
[----:B------:R-:W-:Y:S05]  /*14b0*/  @!P1 BRA `(.L_x_28) ;  /* 0x00000000003c9947 */ /* 0x000fea0003800000 */
[----:B0-----:R-:W0:Y:S01]  /*14c0*/  LDC.64 R4, c[0x0][0x388] ;  /* 0x0000e200ff047b82 */ /* 0x001e220000000a00 */
[----:B------:R-:W-:Y:S02]  /*14d0*/  IMAD.IADD R17, R8, 0x1, R17 ;  /* 0x0000000108117824 */ /* 0x000fe400078e0211 */
[----:B------:R-:W-:-:S07]  /*14e0*/  IMAD.MOV R2, RZ, RZ, -R9 ;  /* 0x000000ffff027224 */ /* 0x000fce00078e0a09 */
.L_x_32:
[----:B01----:R-:W-:-:S06]  /*14f0*/  IMAD.WIDE R8, R17, 0x4, R4 ;  /* 0x0000000411087825 */ /* 0x003fcc00078e0204 */
[----:B------:R-:W2:Y:S02]  /*1500*/  LDG.E R9, desc[UR8][R8.64] ;  /* 0x0000000808097981 */ /* 0x000ea4000c1e1900 */
[----:B--2---:R-:W-:-:S05]  /*1510*/  IMAD.WIDE R10, R9, 0x4, R12 ;  /* 0x00000004090a7825 */ /* 0x004fca00078e020c */
[----:B------:R-:W2:Y:S01]  /*1520*/  LDG.E R0, desc[UR8][R10.64] ;  /* 0x000000080a007981 */ /* 0x000ea2000c1e1900 */
[----:B------:R-:W-:Y:S01]  /*1530*/  MOV R22, 0x1 ;  /* 0x0000000100167802 */ /* 0x000fe20000000f00 */
[----:B------:R-:W-:Y:S01]  /*1540*/  VIADD R2, R2, 0x1 ;  /* 0x0000000102027836 */ /* 0x000fe20000000000 */
[----:B------:R-:W-:Y:S02]  /*1550*/  IADD3 R17, PT, PT, R17, 0x1, RZ ;  /* 0x0000000111117810 */ /* 0x000fe40007ffe0ff */
[----:B------:R-:W-:Y:S02]  /*1560*/  PRMT R9, R22, 0x7610, R9 ;  /* 0x0000761016097816 */ /* 0x000fe40000000009 */
[----:B------:R-:W-:Y:S01]  /*1570*/  ISETP.NE.AND P0, PT, R2, RZ, PT ;  /* 0x000000ff0200720c */ /* 0x000fe20003f05270 */
[----:B--2---:R-:W-:-:S05]  /*1580*/  IMAD.IADD R0, R1, 0x1, R0 ;  /* 0x0000000101007824 */ /* 0x004fca00078e0200 */
[----:B------:R1:W-:Y:S07]  /*1590*/  STL.U8 [R0], R9 ;  /* 0x0000000900007387 */ /* 0x0003ee0000100000 */
[----:B------:R-:W-:Y:S05]  /*15a0*/  @P0 BRA `(.L_x_32) ;  /* 0xfffffffc00d00947 */ /* 0x000fea000383ffff */
.L_x_28:
[----:B------:R-:W-:Y:S05]  /*15b0*/  BSYNC.RECONVERGENT B0 ;  /* 0x0000000000007941 */ /* 0x000fea0003800200 */
.L_x_27:
[----:B------:R-:W2:Y:S01]  /*15c0*/  LDCU UR4, c[0x0][0x3a0] ;  /* 0x00007400ff0477ac */ /* 0x000ea20008000800 */
[----:B0-----:R-:W-:Y:S02]  /*15d0*/  IMAD.MOV.U32 R2, RZ, RZ, RZ ;  /* 0x000000ffff027224 */ /* 0x001fe400078e00ff */
[----:B------:R-:W-:Y:S01]  /*15e0*/  VIADD R5, R1, 0xc ;  /* 0x0000000c01057836 */ /* 0x000fe20000000000 */
[----:B--2---:R-:W-:-:S09]  /*15f0*/  UISETP.GE.AND UP0, UPT, UR4, 0x1, UPT ;  /* 0x000000010400788c */ /* 0x004fd2000bf06270 */
[----:B------:R-:W-:Y:S05]  /*1600*/  BRA.U !UP0, `(.L_x_33) ;  /* 0x0000000d08ac7547 */ /* 0x000fea000b800000 */
[----:B------:R-:W-:Y:S01]  /*1610*/  UISETP.GE.U32.AND UP0, UPT, UR4, 0x10, UPT ;  /* 0x000000100400788c */ /* 0x000fe2000bf06070 */
[----:B------:R-:W-:Y:S02]  /*1620*/  HFMA2 R2, -RZ, RZ, 0, 0 ;  /* 0x00000000ff027431 */ /* 0x000fe400000001ff */
[----:B-1----:R-:W-:Y:S01]  /*1630*/  IMAD.MOV.U32 R0, RZ, RZ, 0x1 ;  /* 0x00000001ff007424 */ /* 0x002fe200078e00ff */
[----:B------:R-:W-:-:S05]  /*1640*/  ULOP3.LUT UR5, UR4, 0xf, URZ, 0xc0, !UPT ;  /* 0x0000000f04057892 */ /* 0x000fca000f8ec0ff */
[----:B------:R-:W-:Y:S07]  /*1650*/  BRA.U !UP0, `(.L_x_34) ;  /* 0x0000000508d87547 */ /* 0x000fee000b800000 */
[----:B------:R-:W-:Y:S01]  /*1660*/  IMAD.MOV.U32 R2, RZ, RZ, RZ ;  /* 0x000000ffff027224 */ /* 0x000fe200078e00ff */
[----:B------:R-:W-:Y:S01]  /*1670*/  MOV R0, 0x1 ;  /* 0x0000000100007802 */ /* 0x000fe20000000f00 */
[----:B------:R-:W-:-:S12]  /*1680*/  ULOP3.LUT UR4, UR4, 0x7ffffff0, URZ, 0xc0, !UPT ;  /* 0x7ffffff004047892 */ /* 0x000fd8000f8ec0ff */
.L_x_35:
[----:B------:R-:W-:-:S05]  /*1690*/  IMAD.IADD R4, R1, 0x1, R0 ;  /* 0x0000000101047824 */ /* 0x000fca00078e0200 */
[----:B0-----:R-:W2:Y:S02]  /*16a0*/  LDL.U8 R8, [R4] ;  /* 0x0000000004087983 */ /* 0x001ea40000100000 */
[----:B--2---:R-:W-:-:S13]  /*16b0*/  ISETP.NE.AND P0, PT, R8, RZ, PT ;  /* 0x000000ff0800720c */ /* 0x004fda0003f05270 */
[----:B------:R-:W-:-:S05]  /*16c0*/  @!P0 IMAD R9, R2, 0x4, R5 ;  /* 0x0000000402098824 */ /* 0x000fca00078e0205 */
[----:B------:R0:W-:Y:S04]  /*16d0*/  @!P0 STL [R9], R0 ;  /* 0x0000000009008387 */ /* 0x0001e80000100800 */
[----:B------:R-:W2:Y:S02]  /*16e0*/  LDL.U8 R8, [R4+0x1] ;  /* 0x0000010004087983 */ /* 0x000ea40000100000 */
[----:B--2---:R-:W-:Y:S02]  /*16f0*/  ISETP.NE.AND P1, PT, R8, RZ, PT ;  /* 0x000000ff0800720c */ /* 0x004fe40003f25270 */
[----:B------:R-:W-:-:S05]  /*1700*/  @!P0 IADD3 R8, PT, PT, R2, 0x1, RZ ;  /* 0x0000000102088810 */ /* 0x000fca0007ffe0ff */
[----:B------:R-:W-:-:S06]  /*1710*/  @!P0 IMAD.MOV.U32 R2, RZ, RZ, R8 ;  /* 0x000000ffff028224 */ /* 0x000fcc00078e0008 */
[----:B------:R-:W-:Y:S01]  /*1720*/  @!P1 VIADD R8, R0, 0x1 ;  /* 0x0000000100089836 */ /* 0x000fe20000000000 */
[----:B------:R-:W-:-:S05]  /*1730*/  @!P1 LEA R11, R2, R5, 0x2 ;  /* 0x00000005020b9211 */ /* 0x000fca00078e10ff */
[----:B------:R1:W-:Y:S04]  /*1740*/  @!P1 STL [R11], R8 ;  /* 0x000000080b009387 */ /* 0x0003e80000100800 */
[----:B------:R-:W2:Y:S02]  /*1750*/  LDL.U8 R10, [R4+0x2] ;  /* 0x00000200040a7983 */ /* 0x000ea40000100000 */
[----:B--2---:R-:W-:Y:S01]  /*1760*/  ISETP.NE.AND P0, PT, R10, RZ, PT ;  /* 0x000000ff0a00720c */ /* 0x004fe20003f05270 */
[----:B------:R-:W-:-:S04]  /*1770*/  @!P1 VIADD R10, R2, 0x1 ;  /* 0x00000001020a9836 */ /* 0x000fc80000000000 */
[----:B------:R-:W-:-:S08]  /*1780*/  @!P1 IMAD.MOV.U32 R2, RZ, RZ, R10 ;  /* 0x000000ffff029224 */ /* 0x000fd000078e000a */
[----:B0-----:R-:W-:Y:S01]  /*1790*/  @!P0 IADD3 R9, PT, PT, R0, 0x2, RZ ;  /* 0x0000000200098810 */ /* 0x001fe20007ffe0ff */
[----:B------:R-:W-:-:S05]  /*17a0*/  @!P0 IMAD R12, R2, 0x4, R5 ;  /* 0x00000004020c8824 */ /* 0x000fca00078e0205 */
[----:B------:R0:W-:Y:S04]  /*17b0*/  @!P0 STL [R12], R9 ;  /* 0x000000090c008387 */ /* 0x0001e80000100800 */
[----:B------:R-:W2:Y:S02]  /*17c0*/  LDL.U8 R10, [R4+0x3] ;  /* 0x00000300040a7983 */ /* 0x000ea40000100000 */
[----:B--2---:R-:W-:Y:S01]  /*17d0*/  ISETP.NE.AND P1, PT, R10, RZ, PT ;  /* 0x000000ff0a00720c */ /* 0x004fe20003f25270 */
[----:B------:R-:W-:-:S05]  /*17e0*/  @!P0 VIADD R10, R2, 0x1 ;  /* 0x00000001020a8836 */ /* 0x000fca0000000000 */
[----:B------:R-:W-:-:S07]  /*17f0*/  @!P0 MOV R2, R10 ;  /* 0x0000000a00028202 */ /* 0x000fce0000000f00 */
[----:B-1----:R-:W-:Y:S02]  /*1800*/  @!P1 VIADD R8, R0, 0x3 ;  /* 0x0000000300089836 */ /* 0x002fe40000000000 */
[----:B------:R-:W-:-:S05]  /*1810*/  @!P1 IMAD R11, R2, 0x4, R5 ;  /* 0x00000004020b9824 */ /* 0x000fca00078e0205 */
[----:B------:R1:W-:Y:S04]  /*1820*/  @!P1 STL [R11], R8 ;  /* 0x000000080b009387 */ /* 0x0003e80000100800 */
[----:B------:R-:W2:Y:S02]  /*1830*/  LDL.U8 R10, [R4+0x4] ;  /* 0x00000400040a7983 */ /* 0x000ea40000100000 */
[----:B--2---:R-:W-:Y:S02]  /*1840*/  ISETP.NE.AND P0, PT, R10, RZ, PT ;  /* 0x000000ff0a00720c */ /* 0x004fe40003f05270 */
[----:B------:R-:W-:-:S05]  /*1850*/  @!P1 IADD3 R10, PT, PT, R2, 0x1, RZ ;  /* 0x00000001020a9810 */ /* 0x000fca0007ffe0ff */
[----:B------:R-:W-:-:S06]  /*1860*/  @!P1 IMAD.MOV.U32 R2, RZ, RZ, R10 ;  /* 0x000000ffff029224 */ /* 0x000fcc00078e000a */
[----:B0-----:R-:W-:Y:S01]  /*1870*/  @!P0 VIADD R9, R0, 0x4 ;  /* 0x0000000400098836 */ /* 0x001fe20000000000 */
[----:B------:R-:W-:-:S05]  /*1880*/  @!P0 LEA R12, R2, R5, 0x2 ;  /* 0x00000005020c8211 */ /* 0x000fca00078e10ff */
[----:B------:R0:W-:Y:S04]  /*1890*/  @!P0 STL [R12], R9 ;  /* 0x000000090c008387 */ /* 0x0001e80000100800 */
[----:B------:R-:W2:Y:S02]  /*18a0*/  LDL.U8 R10, [R4+0x5] ;  /* 0x00000500040a7983 */ /* 0x000ea40000100000 */
[----:B--2---:R-:W-:Y:S01]  /*18b0*/  ISETP.NE.AND P1, PT, R10, RZ, PT ;  /* 0x000000ff0a00720c */ /* 0x004fe20003f25270 */
[----:B------:R-:W-:-:S04]  /*18c0*/  @!P0 VIADD R10, R2, 0x1 ;  /* 0x00000001020a8836 */ /* 0x000fc80000000000 */
[----:B------:R-:W-:-:S08]  /*18d0*/  @!P0 IMAD.MOV.U32 R2, RZ, RZ, R10 ;  /* 0x000000ffff028224 */ /* 0x000fd000078e000a */
[----:B-1----:R-:W-:Y:S01]  /*18e0*/  @!P1 IADD3 R8, PT, PT, R0, 0x5, RZ ;  /* 0x0000000500089810 */ /* 0x002fe20007ffe0ff */
[----:B------:R-:W-:-:S05]  /*18f0*/  @!P1 IMAD R11, R2, 0x4, R5 ;  /* 0x00000004020b9824 */ /* 0x000fca00078e0205 */
[----:B------:R1:W-:Y:S04]  /*1900*/  @!P1 STL [R11], R8 ;  /* 0x000000080b009387 */ /* 0x0003e80000100800 */
[----:B------:R-:W2:Y:S02]  /*1910*/  LDL.U8 R10, [R4+0x6] ;  /* 0x00000600040a7983 */ /* 0x000ea40000100000 */
[----:B--2---:R-:W-:Y:S01]  /*1920*/  ISETP.NE.AND P0, PT, R10, RZ, PT ;  /* 0x000000ff0a00720c */ /* 0x004fe20003f05270 */
[----:B------:R-:W-:-:S05]  /*1930*/  @!P1 VIADD R10, R2, 0x1 ;  /* 0x00000001020a9836 */ /* 0x000fca0000000000 */
[----:B------:R-:W-:-:S07]  /*1940*/  @!P1 MOV R2, R10 ;  /* 0x0000000a00029202 */ /* 0x000fce0000000f00 */
[----:B0-----:R-:W-:Y:S02]  /*1950*/  @!P0 VIADD R9, R0, 0x6 ;  /* 0x0000000600098836 */ /* 0x001fe40000000000 */
[----:B------:R-:W-:-:S05]  /*1960*/  @!P0 IMAD R12, R2, 0x4, R5 ;  /* 0x00000004020c8824 */ /* 0x000fca00078e0205 */
[----:B------:R0:W-:Y:S04]  /*1970*/  @!P0 STL [R12], R9 ;  /* 0x000000090c008387 */ /* 0x0001e80000100800 */
[----:B------:R-:W2:Y:S02]  /*1980*/  LDL.U8 R10, [R4+0x7] ;  /* 0x00000700040a7983 */ /* 0x000ea40000100000 */
[----:B--2---:R-:W-:Y:S02]  /*1990*/  ISETP.NE.AND P1, PT, R10, RZ, PT ;  /* 0x000000ff0a00720c */ /* 0x004fe40003f25270 */
[----:B------:R-:W-:-:S05]  /*19a0*/  @!P0 IADD3 R10, PT, PT, R2, 0x1, RZ ;  /* 0x00000001020a8810 */ /* 0x000fca0007ffe0ff */
[----:B------:R-:W-:-:S06]  /*19b0*/  @!P0 IMAD.MOV.U32 R2, RZ, RZ, R10 ;  /* 0x000000ffff028224 */ /* 0x000fcc00078e000a */
[----:B-1----:R-:W-:Y:S01]  /*19c0*/  @!P1 VIADD R8, R0, 0x7 ;  /* 0x0000000700089836 */ /* 0x002fe20000000000 */
        /* <DEDUP_REMOVED lines=31> */
[----:B--2---:R-:W-:Y:S02]  /*1bc0*/  ISETP.NE.AND P0, PT, R10, RZ, PT ;  /* 0x000000ff0a00720c */ /* 0x004fe40003f05270 */
[----:B------:R-:W-:-:S05]  /*1bd0*/  @!P1 IADD3 R10, PT, PT, R2, 0x1, RZ ;  /* 0x00000001020a9810 */ /* 0x000fca0007ffe0ff */
[----:B------:R-:W-:-:S06]  /*1be0*/  @!P1 IMAD.MOV.U32 R2, RZ, RZ, R10 ;  /* 0x000000ffff029224 */ /* 0x000fcc00078e000a */
[----:B0-----:R-:W-:Y:S01]  /*1bf0*/  @!P0 IADD3 R9, PT, PT, R0, 0xc, RZ ;  /* 0x0000000c00098810 */ /* 0x001fe20007ffe0ff */
[----:B------:R-:W-:-:S05]  /*1c00*/  @!P0 IMAD R12, R2, 0x4, R5 ;  /* 0x00000004020c8824 */ /* 0x000fca00078e0205 */
[----:B------:R0:W-:Y:S04]  /*1c10*/  @!P0 STL [R12], R9 ;  /* 0x000000090c008387 */ /* 0x0001e80000100800 */
[----:B------:R-:W2:Y:S02]  /*1c20*/  LDL.U8 R10, [R4+0xd] ;  /* 0x00000d00040a7983 */ /* 0x000ea40000100000 */
[----:B--2---:R-:W-:Y:S02]  /*1c30*/  ISETP.NE.AND P1, PT, R10, RZ, PT ;  /* 0x000000ff0a00720c */ /* 0x004fe40003f25270 */
[----:B------:R-:W-:-:S05]  /*1c40*/  @!P0 IADD3 R10, PT, PT, R2, 0x1, RZ ;  /* 0x00000001020a8810 */ /* 0x000fca0007ffe0ff */
[----:B------:R-:W-:-:S06]  /*1c50*/  @!P0 IMAD.MOV.U32 R2, RZ, RZ, R10 ;  /* 0x000000ffff028224 */ /* 0x000fcc00078e000a */
        /* <DEDUP_REMOVED lines=10> */
[----:B------:R-:W2:Y:S01]  /*1d00*/  LDL.U8 R10, [R4+0xf] ;  /* 0x00000f00040a7983 */ /* 0x000ea20000100000 */
[C---:B-1----:R-:W-:Y:S01]  /*1d10*/  IADD3 R8, PT, PT, R0.reuse, 0xf, RZ ;  /* 0x0000000f00087810 */ /* 0x042fe20007ffe0ff */
[----:B------:R-:W-:Y:S01]  /*1d20*/  VIADD R0, R0, 0x10 ;  /* 0x0000001000007836 */ /* 0x000fe20000000000 */
[----:B--2---:R-:W-:Y:S02]  /*1d30*/  ISETP.NE.AND P1, PT, R10, RZ, PT ;  /* 0x000000ff0a00720c */ /* 0x004fe40003f25270 */
[----:B------:R-:W-:-:S05]  /*1d40*/  @!P0 IADD3 R10, PT, PT, R2, 0x1, RZ ;  /* 0x00000001020a8810 */ /* 0x000fca0007ffe0ff */
[----:B------:R-:W-:Y:S01]  /*1d50*/  @!P0 IMAD.MOV.U32 R2, RZ, RZ, R10 ;  /* 0x000000ffff028224 */ /* 0x000fe200078e000a */
[----:B------:R-:W-:-:S05]  /*1d60*/  ISETP.NE.AND P0, PT, R8, UR4, PT ;  /* 0x0000000408007c0c */ /* 0x000fca000bf05270 */
[C---:B------:R-:W-:Y:S01]  /*1d70*/  @!P1 IMAD R11, R2.reuse, 0x4, R5 ;  /* 0x00000004020b9824 */ /* 0x040fe200078e0205 */
[----:B------:R-:W-:-:S04]  /*1d80*/  @!P1 IADD3 R10, PT, PT, R2, 0x1, RZ ;  /* 0x00000001020a9810 */ /* 0x000fc80007ffe0ff */
[----:B------:R0:W-:Y:S01]  /*1d90*/  @!P1 STL [R11], R8 ;  /* 0x000000080b009387 */ /* 0x0001e20000100800 */
[----:B------:R-:W-:Y:S02]  /*1da0*/  @!P1 MOV R2, R10 ;  /* 0x0000000a00029202 */ /* 0x000fe40000000f00 */
[----:B------:R-:W-:Y:S05]  /*1db0*/  @P0 BRA `(.L_x_35) ;  /* 0xfffffff800340947 */ /* 0x000fea000383ffff */
.L_x_34:
[----:B------:R-:W-:-:S09]  /*1dc0*/  UISETP.NE.AND UP0, UPT, UR5, URZ, UPT ;  /* 0x000000ff0500728c */ /* 0x000fd2000bf05270 */
[----:B------:R-:W-:Y:S05]  /*1dd0*/  BRA.U !UP0, `(.L_x_33) ;  /* 0x0000000508b87547 */ /* 0x000fea000b800000 */
[----:B------:R-:W1:Y:S01]  /*1de0*/  LDCU UR4, c[0x0][0x3a0] ;  /* 0x00007400ff0477ac */ /* 0x000e620008000800 */
[----:B------:R-:W-:Y:S02]  /*1df0*/  UISETP.GE.U32.AND UP0, UPT, UR5, 0x8, UPT ;  /* 0x000000080500788c */ /* 0x000fe4000bf06070 */
[----:B-1----:R-:W-:-:S04]  /*1e00*/  ULOP3.LUT UR6, UR4, 0x7, URZ, 0xc0, !UPT ;  /* 0x0000000704067892 */ /* 0x002fc8000f8ec0ff */
[----:B------:R-:W-:-:S03]  /*1e10*/  UISETP.NE.AND UP1, UPT, UR6, URZ, UPT ;  /* 0x000000ff0600728c */ /* 0x000fc6000bf25270 */
[----:B------:R-:W-:Y:S08]  /*1e20*/  BRA.U !UP0, `(.L_x_36) ;  /* 0x0000000108e47547 */ /* 0x000ff0000b800000 */
[----:B------:R-:W-:-:S05]  /*1e30*/  IMAD.IADD R4, R1, 0x1, R0 ;  /* 0x0000000101047824 */ /* 0x000fca00078e0200 */
[----:B0-----:R-:W2:Y:S02]  /*1e40*/  LDL.U8 R8, [R4] ;  /* 0x0000000004087983 */ /* 0x001ea40000100000 */
[----:B--2---:R-:W-:-:S13]  /*1e50*/  ISETP.NE.AND P0, PT, R8, RZ, PT ;  /* 0x000000ff0800720c */ /* 0x004fda0003f05270 */
[----:B------:R-:W-:-:S05]  /*1e60*/  @!P0 LEA R11, R2, R5, 0x2 ;  /* 0x00000005020b8211 */ /* 0x000fca00078e10ff */
[----:B------:R-:W-:Y:S04]  /*1e70*/  @!P0 STL [R11], R0 ;  /* 0x000000000b008387 */ /* 0x000fe80000100800 */
[----:B------:R-:W2:Y:S02]  /*1e80*/  LDL.U8 R8, [R4+0x1] ;  /* 0x0000010004087983 */ /* 0x000ea40000100000 */
[----:B--2---:R-:W-:Y:S01]  /*1e90*/  ISETP.NE.AND P1, PT, R8, RZ, PT ;  /* 0x000000ff0800720c */ /* 0x004fe20003f25270 */
[----:B------:R-:W-:-:S05]  /*1ea0*/  @!P0 VIADD R8, R2, 0x1 ;  /* 0x0000000102088836 */ /* 0x000fca0000000000 */
[----:B------:R-:W-:-:S07]  /*1eb0*/  @!P0 MOV R2, R8 ;  /* 0x0000000800028202 */ /* 0x000fce0000000f00 */
[----:B------:R-:W-:Y:S01]  /*1ec0*/  @!P1 VIADD R8, R0, 0x1 ;  /* 0x0000000100089836 */ /* 0x000fe20000000000 */
[----:B------:R-:W-:-:S05]  /*1ed0*/  @!P1 LEA R13, R2, R5, 0x2 ;  /* 0x00000005020d9211 */ /* 0x000fca00078e10ff */
[----:B------:R0:W-:Y:S04]  /*1ee0*/  @!P1 STL [R13], R8 ;  /* 0x000000080d009387 */ /* 0x0001e80000100800 */
        /* <DEDUP_REMOVED lines=11> */
[----:B0-----:R-:W-:Y:S01]  /*1fa0*/  @!P1 VIADD R8, R0, 0x3 ;  /* 0x0000000300089836 */ /* 0x001fe20000000000 */
[----:B------:R-:W-:-:S05]  /*1fb0*/  @!P1 LEA R11, R2, R5, 0x2 ;  /* 0x00000005020b9211 */ /* 0x000fca00078e10ff */
[----:B------:R0:W-:Y:S04]  /*1fc0*/  @!P1 STL [R11], R8 ;  /* 0x000000080b009387 */ /* 0x0001e80000100800 */
[----:B------:R-:W2:Y:S02]  /*1fd0*/  LDL.U8 R10, [R4+0x4] ;  /* 0x00000400040a7983 */ /* 0x000ea40000100000 */
[----:B--2---:R-:W-:Y:S01]  /*1fe0*/  ISETP.NE.AND P0, PT, R10, RZ, PT ;  /* 0x000000ff0a00720c */ /* 0x004fe20003f05270 */
[----:B------:R-:W-:-:S05]  /*1ff0*/  @!P1 VIADD R10, R2, 0x1 ;  /* 0x00000001020a9836 */ /* 0x000fca0000000000 */
[----:B------:R-:W-:-:S07]  /*2000*/  @!P1 MOV R2, R10 ;  /* 0x0000000a00029202 */ /* 0x000fce0000000f00 */
[----:B-1----:R-:W-:Y:S01]  /*2010*/  @!P0 VIADD R9, R0, 0x4 ;  /* 0x0000000400098836 */ /* 0x002fe20000000000 */
        /* <DEDUP_REMOVED lines=21> */
[C---:B------:R-:W-:Y:S01]  /*2170*/  @!P1 LEA R11, R2.reuse, R5, 0x2 ;  /* 0x00000005020b9211 */ /* 0x040fe200078e10ff */
[----:B------:R-:W-:Y:S02]  /*2180*/  @!P1 VIADD R10, R2, 0x1 ;  /* 0x00000001020a9836 */ /* 0x000fe40000000000 */
[----:B------:R-:W-:Y:S02]  /*2190*/  VIADD R0, R0, 0x8 ;  /* 0x0000000800007836 */ /* 0x000fe40000000000 */
[----:B------:R1:W-:Y:S01]  /*21a0*/  @!P1 STL [R11], R8 ;  /* 0x000000080b009387 */ /* 0x0003e20000100800 */
[----:B------:R-:W-:-:S07]  /*21b0*/  @!P1 MOV R2, R10 ;  /* 0x0000000a00029202 */ /* 0x000fce0000000f00 */
.L_x_36:
[----:B------:R-:W-:Y:S05]  /*21c0*/  BRA.U !UP1, `(.L_x_33) ;  /* 0x0000000109bc7547 */ /* 0x000fea000b800000 */
[----:B------:R-:W-:Y:S02]  /*21d0*/  UISETP.GE.U32.AND UP0, UPT, UR6, 0x4, UPT ;  /* 0x000000040600788c */ /* 0x000fe4000bf06070 */
[----:B------:R-:W-:-:S04]  /*21e0*/  ULOP3.LUT UR4, UR4, 0x3, URZ, 0xc0, !UPT ;  /* 0x0000000304047892 */ /* 0x000fc8000f8ec0ff */
[----:B------:R-:W-:-:S03]  /*21f0*/  UISETP.NE.AND UP1, UPT, UR4, URZ, UPT ;  /* 0x000000ff0400728c */ /* 0x000fc6000bf25270 */
[----:B------:R-:W-:Y:S08]  /*2200*/  BRA.U !UP0, `(.L_x_37) ;  /* 0x0000000108747547 */ /* 0x000ff0000b800000 */
[----:B01----:R-:W-:-:S05]  /*2210*/  IADD3 R8, PT, PT, R1, R0, RZ ;  /* 0x0000000001087210 */ /* 0x003fca0007ffe0ff */
[----:B------:R-:W2:Y:S02]  /*2220*/  LDL.U8 R4, [R8] ;  /* 0x0000000008047983 */ /* 0x000ea40000100000 */
[----:B--2---:R-:W-:-:S13]  /*2230*/  ISETP.NE.AND P0, PT, R4, RZ, PT ;  /* 0x000000ff0400720c */ /* 0x004fda0003f05270 */
[----:B------:R-:W-:-:S05]  /*2240*/  @!P0 IMAD R9, R2, 0x4, R5 ;  /* 0x0000000402098824 */ /* 0x000fca00078e0205 */
[----:B------:R0:W-:Y:S04]  /*2250*/  @!P0 STL [R9], R0 ;  /* 0x0000000009008387 */ /* 0x0001e80000100800 */
[----:B------:R-:W2:Y:S02]  /*2260*/  LDL.U8 R4, [R8+0x1] ;  /* 0x0000010008047983 */ /* 0x000ea40000100000 */
[----:B--2---:R-:W-:Y:S02]  /*2270*/  ISETP.NE.AND P1, PT, R4, RZ, PT ;  /* 0x000000ff0400720c */ /* 0x004fe40003f25270 */
[----:B------:R-:W-:-:S05]  /*2280*/  @!P0 IADD3 R4, PT, PT, R2, 0x1, RZ ;  /* 0x0000000102048810 */ /* 0x000fca0007ffe0ff */
[----:B------:R-:W-:-:S06]  /*2290*/  @!P0 IMAD.MOV.U32 R2, RZ, RZ, R4 ;  /* 0x000000ffff028224 */ /* 0x000fcc00078e0004 */
[----:B------:R-:W-:Y:S01]  /*22a0*/  @!P1 IADD3 R10, PT, PT, R0, 0x1, RZ ;  /* 0x00000001000a9810 */ /* 0x000fe20007ffe0ff */
        /* <DEDUP_REMOVED lines=9> */
[----:B------:R-:W3:Y:S02]  /*2340*/  LDL.U8 R4, [R8+0x3] ;  /* 0x0000030008047983 */ /* 0x000ee40000100000 */
[----:B---3--:R-:W-:Y:S02]  /*2350*/  ISETP.NE.AND P1, PT, R4, RZ, PT ;  /* 0x000000ff0400720c */ /* 0x008fe40003f25270 */
[----:B------:R-:W-:-:S05]  /*2360*/  @!P0 IADD3 R4, PT, PT, R2, 0x1, RZ ;  /* 0x0000000102048810 */ /* 0x000fca0007ffe0ff */
[----:B------:R-:W-:-:S06]  /*2370*/  @!P0 IMAD.MOV.U32 R2, RZ, RZ, R4 ;  /* 0x000000ffff028224 */ /* 0x000fcc00078e0004 */
[----:B------:R-:W-:Y:S01]  /*2380*/  @!P1 IADD3 R4, PT, PT, R0, 0x3, RZ ;  /* 0x0000000300049810 */ /* 0x000fe20007ffe0ff */
[C---:B-1----:R-:W-:Y:S01]  /*2390*/  @!P1 IMAD R11, R2.reuse, 0x4, R5 ;  /* 0x00000004020b9824 */ /* 0x042fe200078e0205 */
[----:B------:R-:W-:Y:S02]  /*23a0*/  @!P1 IADD3 R10, PT, PT, R2, 0x1, RZ ;  /* 0x00000001020a9810 */ /* 0x000fe40007ffe0ff */
[----:B------:R-:W-:Y:S02]  /*23b0*/  IADD3 R0, PT, PT, R0, 0x4, RZ ;  /* 0x0000000400007810 */ /* 0x000fe40007ffe0ff */
[----:B------:R2:W-:Y:S01]  /*23c0*/  @!P1 STL [R11], R4 ;  /* 0x000000040b009387 */ /* 0x0005e20000100800 */
[----:B------:R-:W-:-:S07]  /*23d0*/  @!P1 IMAD.MOV.U32 R2, RZ, RZ, R10 ;  /* 0x000000ffff029224 */ /* 0x000fce00078e000a */
.L_x_37:
[----:B------:R-:W-:Y:S05]  /*23e0*/  BRA.U !UP1, `(.L_x_33) ;  /* 0x0000000109347547 */ /* 0x000fea000b800000 */
[----:B--2---:R-:W-:Y:S01]  /*23f0*/  IMAD.IADD R4, R1, 0x1, R0 ;  /* 0x0000000101047824 */ /* 0x004fe200078e0200 */
[----:B------:R-:W-:-:S12]  /*2400*/  UIADD3 UR4, UPT, UPT, -UR4, URZ, URZ ;  /* 0x000000ff04047290 */ /* 0x000fd8000fffe1ff */
.L_x_38:
[----:B01----:R0:W2:Y:S01]  /*2410*/  LDL.U8 R8, [R4] ;  /* 0x0000000004087983 */ /* 0x0030a20000100000 */
[----:B------:R-:W-:-:S04]  /*2420*/  UIADD3 UR4, UPT, UPT, UR4, 0x1, URZ ;  /* 0x0000000104047890 */ /* 0x000fc8000fffe0ff */
[----:B------:R-:W-:Y:S01]  /*2430*/  UISETP.NE.AND UP0, UPT, UR4, URZ, UPT ;  /* 0x000000ff0400728c */ /* 0x000fe2000bf05270 */
[----:B0-----:R-:W-:Y:S01]  /*2440*/  VIADD R4, R4, 0x1 ;  /* 0x0000000104047836 */ /* 0x001fe20000000000 */
[----:B--2---:R-:W-:-:S13]  /*2450*/  ISETP.NE.AND P0, PT, R8, RZ, PT ;  /* 0x000000ff0800720c */ /* 0x004fda0003f05270 */
[C---:B------:R-:W-:Y:S01]  /*2460*/  @!P0 LEA R9, R2.reuse, R5, 0x2 ;  /* 0x0000000502098211 */ /* 0x040fe200078e10ff */
[----:B------:R-:W-:-:S04]  /*2470*/  @!P0 VIADD R8, R2, 0x1 ;  /* 0x0000000102088836 */ /* 0x000fc80000000000 */
[----:B------:R0:W-:Y:S01]  /*2480*/  @!P0 STL [R9], R0 ;  /* 0x0000000009008387 */ /* 0x0001e20000100800 */
[----:B------:R-:W-:Y:S02]  /*2490*/  @!P0 MOV R2, R8 ;  /* 0x0000000800028202 */ /* 0x000fe40000000f00 */
[----:B0-----:R-:W-:Y:S01]  /*24a0*/  IADD3 R0, PT, PT, R0, 0x1, RZ ;  /* 0x0000000100007810 */ /* 0x001fe20007ffe0ff */
[----:B------:R-:W-:Y:S06]  /*24b0*/  BRA.U UP0, `(.L_x_38) ;  /* 0xfffffffd00d47547 */ /* 0x000fec000b83ffff */
.L_x_33:
[----:B------:R-:W-:-:S13]  /*24c0*/  ISETP.GE.AND P0, PT, R2, 0x1, PT ;  /* 0x000000010200780c */ /* 0x000fda0003f06270 */
[----:B------:R-:W-:Y:S05]  /*24d0*/  @!P0 BRA `(.L_x_39) ;  /* 0x0000000000648947 */ /* 0x000fea0003800000 */
[----:B-1----:R-:W-:Y:S01]  /*24e0*/  SHF.R.U32.HI R0, RZ, 0x2, R3 ;  /* 0x00000002ff007819 */ /* 0x002fe20000011603 */
[----:B------:R-:W-:Y:S01]  /*24f0*/  VIADD R16, R16, 0x10974f ;  /* 0x0010974f10107836 */ /* 0x000fe20000000000 */
[----:B0-2---:R-:W-:Y:S01]  /*2500*/  I2FP.F32.U32 R9, R2 ;  /* 0x0000000200097245 */ /* 0x005fe20000201000 */
[----:B------:R-:W-:Y:S01]  /*2510*/  IMAD.MOV.U32 R11, RZ, RZ, 0x2f800000 ;  /* 0x2f800000ff0b7424 */ /* 0x000fe200078e00ff */
[----:B------:R-:W-:Y:S01]  /*2520*/  LOP3.LUT R0, R0, R3, RZ, 0x3c, !PT ;  /* 0x0000000300007212 */ /* 0x000fe200078e3cff */
[----:B------:R-:W-:-:S03]  /*2530*/  IMAD.SHL.U32 R3, R21, 0x10, RZ ;  /* 0x0000001015037824 */ /* 0x000fc600078e00ff */
[----:B------:R-:W-:-:S04]  /*2540*/  SHF.L.U32 R4, R0, 0x1, RZ ;  /* 0x0000000100047819 */ /* 0x000fc800000006ff */
[----:B------:R-:W-:-:S04]  /*2550*/  LOP3.LUT R4, R0, R4, R3, 0x96, !PT ;  /* 0x0000000400047212 */ /* 0x000fc800078e9603 */
[----:B------:R-:W-:-:S04]  /*2560*/  LOP3.LUT R3, R4, R21, RZ, 0x3c, !PT ;  /* 0x0000001504037212 */ /* 0x000fc800078e3cff */
[----:B------:R-:W-:-:S04]  /*2570*/  IADD3 R0, PT, PT, R3, R16, RZ ;  /* 0x0000001003007210 */ /* 0x000fc80007ffe0ff */
[----:B------:R-:W-:-:S05]  /*2580*/  I2FP.F32.U32 R0, R0 ;  /* 0x0000000000007245 */ /* 0x000fca0000201000 */
[----:B------:R-:W-:-:S04]  /*2590*/  FFMA R0, R0, R11, 1.1641532182693481445e-10 ;  /* 0x2f00000000007423 */ /* 0x000fc8000000000b */
[----:B------:R-:W-:-:S06]  /*25a0*/  FMUL R0, R0, R9 ;  /* 0x0000000900007220 */ /* 0x000fcc0000400000 */
[----:B------:R-:W0:Y:S02]  /*25b0*/  F2I.TRUNC.NTZ R0, R0 ;  /* 0x0000000000007305 */ /* 0x000e24000020f100 */
[----:B0-----:R-:W-:-:S06]  /*25c0*/  LEA R5, R0, R5, 0x2 ;  /* 0x0000000500057211 */ /* 0x001fcc00078e10ff */
[----:B------:R-:W2:Y:S01]  /*25d0*/  LDL R5, [R5] ;  /* 0x0000000005057983 */ /* 0x000ea20000100800 */
[----:B------:R-:W-:Y:S01]  /*25e0*/  IMAD.MOV.U32 R8, RZ, RZ, R19 ;  /* 0x000000ffff087224 */ /* 0x000fe200078e0013 */
[----:B------:R-:W-:Y:S01]  /*25f0*/  MOV R9, R20 ;  /* 0x0000001400097202 */ /* 0x000fe20000000f00 */
[----:B------:R-:W-:Y:S01]  /*2600*/  IMAD.MOV.U32 R17, RZ, RZ, R18 ;  /* 0x000000ffff117224 */ /* 0x000fe200078e0012 */
[----:B------:R-:W-:-:S03]  /*2610*/  MOV R2, R21 ;  /* 0x0000001500027202 */ /* 0x000fc60000000f00 */
[----:B------:R-:W-:Y:S04]  /*2620*/  STG.E.64 desc[UR8][R6.64+0x8], R8 ;  /* 0x0000080806007986 */ /* 0x000fe8000c101b08 */
[----:B------:R-:W-:Y:S04]  /*2630*/  STG.E.64 desc[UR8][R6.64], R16 ;  /* 0x0000001006007986 */ /* 0x000fe8000c101b08 */
[----:B------:R-:W-:Y:S04]  /*2640*/  STG.E.64 desc[UR8][R6.64+0x10], R2 ;  /* 0x0000100206007986 */ /* 0x000fe8000c101b08 */
[----:B--2---:R-:W-:Y:S01]  /*2650*/  STG.E desc[UR8][R14.64], R5 ;  /* 0x000000050e007986 */ /* 0x004fe2000c101908 */
[----:B------:R-:W-:Y:S05]  /*2660*/  EXIT ;  /* 0x000000000000794d */ /* 0x000fea0003800000 */
.L_x_39:
[----:B-1----:R-:W-:Y:S01]  /*2670*/  SHF.R.U32.HI R0, RZ, 0x2, R3 ;  /* 0x00000002ff007819 */ /* 0x002fe20000011603 */
[----:B------:R-:W1:Y:S01]  /*2680*/  LDCU UR4, c[0x0][0x3a0] ;  /* 0x00007400ff0477ac */ /* 0x000e620008000800 */
[----:B------:R-:W-:Y:S01]  /*2690*/  VIADD R16, R16, 0x10974f ;  /* 0x0010974f10107836 */ /* 0x000fe20000000000 */
[----:B0-----:R-:W-:Y:S01]  /*26a0*/  MOV R8, R19 ;  /* 0x0000001300087202 */ /* 0x001fe20000000f00 */
[----:B------:R-:W-:Y:S01]  /*26b0*/  IMAD.MOV.U32 R5, RZ, RZ, 0x2f800000 ;  /* 0x2f800000ff057424 */ /* 0x000fe200078e00ff */
[----:B------:R-:W-:Y:S01]  /*26c0*/  LOP3.LUT R0, R0, R3, RZ, 0x3c, !PT ;  /* 0x0000000300007212 */ /* 0x000fe200078e3cff */
[----:B------:R-:W-:Y:S01]  /*26d0*/  IMAD.SHL.U32 R3, R21, 0x10, RZ ;  /* 0x0000001015037824 */ /* 0x000fe200078e00ff */
[----:B------:R-:W-:Y:S01]  /*26e0*/  MOV R17, R18 ;  /* 0x0000001200117202 */ /* 0x000fe20000000f00 */
[----:B--2---:R-:W-:Y:S01]  /*26f0*/  IMAD.MOV.U32 R9, RZ, RZ, R20 ;  /* 0x000000ffff097224 */ /* 0x004fe200078e0014 */
[----:B------:R-:W-:-:S03]  /*2700*/  SHF.L.U32 R2, R0, 0x1, RZ ;  /* 0x0000000100027819 */ /* 0x000fc600000006ff */
[----:B------:R-:W-:Y:S01]  /*2710*/  STG.E.64 desc[UR8][R6.64], R16 ;  /* 0x0000001006007986 */ /* 0x000fe2000c101b08 */
[----:B------:R-:W-:-:S03]  /*2720*/  LOP3.LUT R2, R0, R2, R3, 0x96, !PT ;  /* 0x0000000200027212 */ /* 0x000fc600078e9603 */
[----:B------:R-:W-:Y:S01]  /*2730*/  STG.E.64 desc[UR8][R6.64+0x8], R8 ;  /* 0x0000080806007986 */ /* 0x000fe2000c101b08 */
[----:B------:R-:W-:-:S04]  /*2740*/  LOP3.LUT R3, R2, R21, RZ, 0x3c, !PT ;  /* 0x0000001502037212 */ /* 0x000fc800078e3cff */
[----:B------:R-:W-:-:S04]  /*2750*/  IADD3 R0, PT, PT, R3, R16, RZ ;  /* 0x0000001003007210 */ /* 0x000fc80007ffe0ff */
[----:B------:R-:W-:Y:S02]  /*2760*/  I2FP.F32.U32 R2, R0 ;  /* 0x0000000000027245 */ /* 0x000fe40000201000 */
[----:B-1----:R-:W-:-:S03]  /*2770*/  I2FP.F32.S32 R0, UR4 ;  /* 0x0000000400007c45 */ /* 0x002fc60008201400 */
[----:B------:R-:W-:Y:S01]  /*2780*/  FFMA R5, R2, R5, 1.1641532182693481445e-10 ;  /* 0x2f00000002057423 */ /* 0x000fe20000000005 */
[----:B------:R-:W-:-:S03]  /*2790*/  IMAD.MOV.U32 R2, RZ, RZ, R21 ;  /* 0x000000ffff027224 */ /* 0x000fc600078e0015 */
[----:B------:R-:W-:Y:S02]  /*27a0*/  FMUL R0, R5, R0 ;  /* 0x0000000005007220 */ /* 0x000fe40000400000 */
[----:B------:R-:W-:Y:S04]  /*27b0*/  STG.E.64 desc[UR8][R6.64+0x10], R2 ;  /* 0x0000100206007986 */ /* 0x000fe8000c101b08 */
[----:B------:R-:W0:Y:S02]  /*27c0*/  F2I.TRUNC.NTZ R0, R0 ;  /* 0x0000000000007305 */ /* 0x000e24000020f100 */
[----:B0-----:R-:W-:-:S05]  /*27d0*/  IADD3 R5, PT, PT, R0, 0x1, RZ ;  /* 0x0000000100057810 */ /* 0x001fca0007ffe0ff */
[----:B------:R-:W-:Y:S01]  /*27e0*/  STG.E desc[UR8][R14.64], R5 ;  /* 0x000000050e007986 */ /* 0x000fe2000c101908 */
[----:B------:R-:W-:Y:S05]  /*27f0*/  EXIT ;  /* 0x000000000000794d */ /* 0x000fea0003800000 */
.L_x_40:
        /* <DEDUP_REMOVED lines=16> */
.L_x_43:


//--------------------- .nv.global.init           --------------------------
	.section	.nv.global.init,"aw",@progbits
	.align	4
.nv.global.init:
	.type		mrg32k3aM1SubSeq,@object
	.size		mrg32k3aM1SubSeq,(mrg32k3aM2SubSeq - mrg32k3aM1SubSeq)
mrg32k3aM1SubSeq:
        /*0000*/ 	.byte	0x0b, 0xcc, 0xee, 0x04, 0x73, 0x29, 0x8b, 0x6f, 0xf6, 0x53, 0x03, 0xf6, 0x23, 0xf6, 0xea, 0xda
        /* <DEDUP_REMOVED lines=125> */
	.type		mrg32k3aM2SubSeq,@object
	.size		mrg32k3aM2SubSeq,(mrg32k3aM1 - mrg32k3aM2SubSeq)
mrg32k3aM2SubSeq:
        /* <DEDUP_REMOVED lines=126> */
	.type		mrg32k3aM1,@object
	.size		mrg32k3aM1,(mrg32k3aM1Seq - mrg32k3aM1)
mrg32k3aM1:
        /* <DEDUP_REMOVED lines=144> */
	.type		mrg32k3aM1Seq,@object
	.size		mrg32k3aM1Seq,(mrg32k3aM2 - mrg32k3aM1Seq)
mrg32k3aM1Seq:
        /* <DEDUP_REMOVED lines=144> */
	.type		mrg32k3aM2,@object
	.size		mrg32k3aM2,(mrg32k3aM2Seq - mrg32k3aM2)
mrg32k3aM2:
        /* <DEDUP_REMOVED lines=144> */
	.type		mrg32k3aM2Seq,@object
	.size		mrg32k3aM2Seq,(precalc_xorwow_matrix - mrg32k3aM2Seq)
mrg32k3aM2Seq:
        /* <DEDUP_REMOVED lines=144> */
	.type		precalc_xorwow_matrix,@object
	.size		precalc_xorwow_matrix,(precalc_xorwow_offset_matrix - precalc_xorwow_matrix)
precalc_xorwow_matrix:
        /* <DEDUP_REMOVED lines=6400> */
	.type		precalc_xorwow_offset_matrix,@object
	.size		precalc_xorwow_offset_matrix,(.L_1 - precalc_xorwow_offset_matrix)
precalc_xorwow_offset_matrix:
        /* <DEDUP_REMOVED lines=6400> */
.L_1:


//--------------------- .nv.shared.reserved.0     --------------------------
	.section	.nv.shared.reserved.0,"aw",@nobits
	.weak		__nv_reservedSMEM_offset_0_alias
	.size		__nv_reservedSMEM_offset_0_alias, 0, 64
	.other		__nv_reservedSMEM_offset_0_alias,@"STO_CUDA_RESERVED_SHARED STV_DEFAULT"
__nv_reservedSMEM_offset_0_alias:
	.zero		0
	.zero		64


//--------------------- .nv.constant0._Z14evaluateKernelPKiS0_S0_Piii --------------------------
	.section	.nv.constant0._Z14evaluateKernelPKiS0_S0_Piii,"a",@progbits
	.sectionflags	@""
	.align	4
.nv.constant0._Z14evaluateKernelPKiS0_S0_Piii:
	.zero		936


//--------------------- .nv.constant0._Z11setupKernelP17curandStateXORWOWmi --------------------------
	.section	.nv.constant0._Z11setupKernelP17curandStateXORWOWmi,"a",@progbits
	.sectionflags	@""
	.align	4
.nv.constant0._Z11setupKernelP17curandStateXORWOWmi:
	.zero		916


//--------------------- .nv.constant0._Z12mutateKernelPiPKiS1_S1_iidP17curandStateXORWOW --------------------------
	.section	.nv.constant0._Z12mutateKernelPiPKiS1_S1_iidP17curandStateXORWOW,"a",@progbits
	.sectionflags	@""
	.align	4
.nv.constant0._Z12mutateKernelPiPKiS1_S1_iidP17curandStateXORWOW:
	.zero		952


//--------------------- SYMBOLS --------------------------

	.type		.nv.reservedSmem.offset0,@object
	.size		.nv.reservedSmem.offset0,0x4
